//
// Generated by NVIDIA NVVM Compiler
//
// Compiler Build ID: CL-36424714
// Cuda compilation tools, release 13.0, V13.0.88
// Based on NVVM 20.0.0
//

.version 9.0
.target sm_100
.address_size 64

	// .globl	my_kernel_kernel0
// _ZZ17my_kernel_kernel0E18PaddedInput_shared has been demoted
// _ZZ17my_kernel_kernel0E18placeholder_shared has been demoted

.visible .entry my_kernel_kernel0(
	.param .u64 .ptr .align 1 my_kernel_kernel0_param_0,
	.param .u64 .ptr .align 1 my_kernel_kernel0_param_1,
	.param .u64 .ptr .align 1 my_kernel_kernel0_param_2,
	.param .u64 .ptr .align 1 my_kernel_kernel0_param_3
)
{
	.local .align 16 .b8 	__local_depot0[336];
	.reg .b64 	%SP;
	.reg .b64 	%SPL;
	.reg .pred 	%p<23>;
	.reg .b16 	%rs<76>;
	.reg .b32 	%r<114>;
	.reg .b32 	%f<515>;
	.reg .b64 	%rd<35>;
	// demoted variable
	.shared .align 4 .b8 _ZZ17my_kernel_kernel0E18PaddedInput_shared[21504];
	// demoted variable
	.shared .align 4 .b8 _ZZ17my_kernel_kernel0E18placeholder_shared[576];
	mov.u64 	%SPL, __local_depot0;
	add.u64 	%rd1, %SPL, 0;
	mov.f32 	%f9, 0f00000000;
	st.local.v4.f32 	[%rd1], {%f9, %f9, %f9, %f9};
	st.local.v4.f32 	[%rd1+48], {%f9, %f9, %f9, %f9};
	st.local.v4.f32 	[%rd1+96], {%f9, %f9, %f9, %f9};
	st.local.v4.f32 	[%rd1+144], {%f9, %f9, %f9, %f9};
	st.local.v4.f32 	[%rd1+192], {%f9, %f9, %f9, %f9};
	st.local.v4.f32 	[%rd1+240], {%f9, %f9, %f9, %f9};
	st.local.v4.f32 	[%rd1+288], {%f9, %f9, %f9, %f9};
	st.local.v4.f32 	[%rd1+16], {%f9, %f9, %f9, %f9};
	st.local.v4.f32 	[%rd1+64], {%f9, %f9, %f9, %f9};
	st.local.v4.f32 	[%rd1+112], {%f9, %f9, %f9, %f9};
	st.local.v4.f32 	[%rd1+160], {%f9, %f9, %f9, %f9};
	st.local.v4.f32 	[%rd1+208], {%f9, %f9, %f9, %f9};
	st.local.v4.f32 	[%rd1+256], {%f9, %f9, %f9, %f9};
	st.local.v4.f32 	[%rd1+304], {%f9, %f9, %f9, %f9};
	st.local.v4.f32 	[%rd1+32], {%f9, %f9, %f9, %f9};
	st.local.v4.f32 	[%rd1+80], {%f9, %f9, %f9, %f9};
	st.local.v4.f32 	[%rd1+128], {%f9, %f9, %f9, %f9};
	st.local.v4.f32 	[%rd1+176], {%f9, %f9, %f9, %f9};
	st.local.v4.f32 	[%rd1+224], {%f9, %f9, %f9, %f9};
	st.local.v4.f32 	[%rd1+272], {%f9, %f9, %f9, %f9};
	st.local.v4.f32 	[%rd1+320], {%f9, %f9, %f9, %f9};
	mov.u32 	%r25, %tid.x;
	cvt.u16.u32 	%rs5, %r25;
	and.b16  	%rs6, %rs5, 255;
	mul.lo.s16 	%rs7, %rs6, 171;
	shr.u16 	%rs8, %rs7, 13;
	mul.wide.u16 	%r26, %rs8, 1152;
	mul.lo.s16 	%rs9, %rs8, 48;
	sub.s16 	%rs10, %rs5, %rs9;
	cvt.u32.u16 	%r27, %rs10;
	and.b32  	%r28, %r27, 255;
	or.b32  	%r1, %r26, %r28;
	add.s16 	%rs11, %rs5, 56;
	and.b16  	%rs12, %rs11, 255;
	mul.lo.s16 	%rs13, %rs12, 171;
	shr.u16 	%rs14, %rs13, 13;
	mul.wide.u16 	%r29, %rs14, 1152;
	mul.lo.s16 	%rs15, %rs14, 48;
	sub.s16 	%rs16, %rs11, %rs15;
	cvt.u32.u16 	%r30, %rs16;
	and.b32  	%r31, %r30, 255;
	or.b32  	%r2, %r29, %r31;
	add.s16 	%rs17, %rs5, 112;
	and.b16  	%rs18, %rs17, 255;
	mul.lo.s16 	%rs19, %rs18, 171;
	shr.u16 	%rs20, %rs19, 13;
	mul.wide.u16 	%r32, %rs20, 1152;
	mul.lo.s16 	%rs21, %rs20, 48;
	sub.s16 	%rs22, %rs17, %rs21;
	cvt.u32.u16 	%r33, %rs22;
	and.b32  	%r34, %r33, 255;
	or.b32  	%r3, %r32, %r34;
	mov.b32 	%r111, 0;
$L__BB0_1:
	bar.sync 	0;
	mov.b32 	%r112, 0;
$L__BB0_2:
	ld.param.u64 	%rd31, [my_kernel_kernel0_param_0];
	mov.u32 	%r36, %ctaid.x;
	shr.u32 	%r37, %r36, 3;
	mul.lo.s32 	%r6, %r37, 7;
	cvta.to.global.u64 	%rd2, %rd31;
	and.b32  	%r38, %r36, 7;
	mul.lo.s32 	%r7, %r38, 48;
	mad.lo.s32 	%r39, %r37, 2688, %r7;
	add.s32 	%r8, %r39, -5760;
	mov.u32 	%r9, %tid.x;
	mad.lo.s32 	%r10, %r112, 56, %r9;
	add.s32 	%r40, %r10, -336;
	setp.gt.u32 	%p1, %r40, 4703;
	mov.f32 	%f511, 0f00000000;
	@%p1 bra 	$L__BB0_5;
	cvt.u16.u32 	%rs1, %r10;
	shr.u16 	%rs23, %rs1, 4;
	mul.hi.u16 	%rs24, %rs23, 3121;
	mul.lo.s16 	%rs25, %rs24, 336;
	sub.s16 	%rs26, %rs1, %rs25;
	mul.hi.u16 	%rs27, %rs26, 1366;
	cvt.u32.u16 	%r11, %rs27;
	add.s32 	%r41, %r6, %r11;
	or.b32  	%r43, %r41, %r111;
	setp.eq.s32 	%p2, %r43, 0;
	add.s32 	%r44, %r41, %r111;
	setp.gt.u32 	%p3, %r44, 14;
	or.pred  	%p4, %p2, %p3;
	@%p4 bra 	$L__BB0_5;
	mul.wide.u16 	%r45, %rs24, 5376;
	mul.hi.u16 	%rs30, %rs1, -21845;
	shr.u16 	%rs31, %rs30, 5;
	mul.lo.s16 	%rs32, %rs31, 48;
	sub.s16 	%rs33, %rs1, %rs32;
	cvt.u32.u16 	%r46, %rs33;
	add.s32 	%r47, %r111, %r11;
	add.s32 	%r48, %r8, %r46;
	add.s32 	%r49, %r48, %r45;
	mad.lo.s32 	%r50, %r47, 384, %r49;
	mul.wide.s32 	%rd9, %r50, 4;
	add.s64 	%rd10, %rd2, %rd9;
	ld.global.nc.f32 	%f511, [%rd10];
$L__BB0_5:
	shl.b32 	%r51, %r10, 2;
	mov.u32 	%r52, _ZZ17my_kernel_kernel0E18PaddedInput_shared;
	add.s32 	%r12, %r52, %r51;
	st.shared.f32 	[%r12], %f511;
	add.s32 	%r53, %r10, -280;
	setp.gt.u32 	%p5, %r53, 4703;
	mov.f32 	%f512, 0f00000000;
	@%p5 bra 	$L__BB0_8;
	cvt.u16.u32 	%rs34, %r10;
	add.s16 	%rs2, %rs34, 56;
	shr.u16 	%rs35, %rs2, 4;
	mul.hi.u16 	%rs36, %rs35, 3121;
	mul.lo.s16 	%rs37, %rs36, 336;
	sub.s16 	%rs38, %rs2, %rs37;
	mul.hi.u16 	%rs39, %rs38, 1366;
	cvt.u32.u16 	%r13, %rs39;
	add.s32 	%r54, %r6, %r13;
	or.b32  	%r56, %r54, %r111;
	setp.eq.s32 	%p6, %r56, 0;
	add.s32 	%r57, %r54, %r111;
	setp.gt.u32 	%p7, %r57, 14;
	or.pred  	%p8, %p6, %p7;
	@%p8 bra 	$L__BB0_8;
	mul.wide.u16 	%r58, %rs36, 5376;
	mul.hi.u16 	%rs42, %rs2, -21845;
	shr.u16 	%rs43, %rs42, 5;
	mul.lo.s16 	%rs44, %rs43, 48;
	sub.s16 	%rs45, %rs2, %rs44;
	cvt.u32.u16 	%r59, %rs45;
	add.s32 	%r60, %r111, %r13;
	add.s32 	%r61, %r8, %r59;
	add.s32 	%r62, %r61, %r58;
	mad.lo.s32 	%r63, %r60, 384, %r62;
	mul.wide.s32 	%rd11, %r63, 4;
	add.s64 	%rd12, %rd2, %rd11;
	ld.global.nc.f32 	%f512, [%rd12];
$L__BB0_8:
	st.shared.f32 	[%r12+224], %f512;
	add.s32 	%r64, %r10, -224;
	setp.gt.u32 	%p9, %r64, 4703;
	mov.f32 	%f513, 0f00000000;
	@%p9 bra 	$L__BB0_11;
	cvt.u16.u32 	%rs46, %r10;
	add.s16 	%rs3, %rs46, 112;
	shr.u16 	%rs47, %rs3, 4;
	mul.hi.u16 	%rs48, %rs47, 3121;
	mul.lo.s16 	%rs49, %rs48, 336;
	sub.s16 	%rs50, %rs3, %rs49;
	mul.hi.u16 	%rs51, %rs50, 1366;
	cvt.u32.u16 	%r14, %rs51;
	add.s32 	%r65, %r6, %r14;
	or.b32  	%r67, %r65, %r111;
	setp.eq.s32 	%p10, %r67, 0;
	add.s32 	%r68, %r65, %r111;
	setp.gt.u32 	%p11, %r68, 14;
	or.pred  	%p12, %p10, %p11;
	@%p12 bra 	$L__BB0_11;
	mul.wide.u16 	%r69, %rs48, 5376;
	mul.hi.u16 	%rs54, %rs3, -21845;
	shr.u16 	%rs55, %rs54, 5;
	mul.lo.s16 	%rs56, %rs55, 48;
	sub.s16 	%rs57, %rs3, %rs56;
	cvt.u32.u16 	%r70, %rs57;
	add.s32 	%r71, %r111, %r14;
	add.s32 	%r72, %r8, %r70;
	add.s32 	%r73, %r72, %r69;
	mad.lo.s32 	%r74, %r71, 384, %r73;
	mul.wide.s32 	%rd13, %r74, 4;
	add.s64 	%rd14, %rd2, %rd13;
	ld.global.nc.f32 	%f513, [%rd14];
$L__BB0_11:
	st.shared.f32 	[%r12+448], %f513;
	add.s32 	%r75, %r10, -168;
	setp.gt.u32 	%p13, %r75, 4703;
	mov.f32 	%f514, 0f00000000;
	@%p13 bra 	$L__BB0_14;
	cvt.u16.u32 	%rs58, %r10;
	add.s16 	%rs4, %rs58, 168;
	shr.u16 	%rs59, %rs4, 4;
	mul.hi.u16 	%rs60, %rs59, 3121;
	mul.lo.s16 	%rs61, %rs60, 336;
	sub.s16 	%rs62, %rs4, %rs61;
	mul.hi.u16 	%rs63, %rs62, 1366;
	cvt.u32.u16 	%r15, %rs63;
	add.s32 	%r76, %r6, %r15;
	or.b32  	%r78, %r76, %r111;
	setp.eq.s32 	%p14, %r78, 0;
	add.s32 	%r79, %r76, %r111;
	setp.gt.u32 	%p15, %r79, 14;
	or.pred  	%p16, %p14, %p15;
	@%p16 bra 	$L__BB0_14;
	mul.wide.u16 	%r80, %rs60, 5376;
	mul.hi.u16 	%rs66, %rs4, -21845;
	shr.u16 	%rs67, %rs66, 5;
	mul.lo.s16 	%rs68, %rs67, 48;
	sub.s16 	%rs69, %rs4, %rs68;
	cvt.u32.u16 	%r81, %rs69;
	add.s32 	%r82, %r111, %r15;
	add.s32 	%r83, %r8, %r81;
	add.s32 	%r84, %r83, %r80;
	mad.lo.s32 	%r85, %r82, 384, %r84;
	mul.wide.s32 	%rd15, %r85, 4;
	add.s64 	%rd16, %rd2, %rd15;
	ld.global.nc.f32 	%f514, [%rd16];
$L__BB0_14:
	st.shared.f32 	[%r12+672], %f514;
	add.s32 	%r112, %r112, 4;
	setp.ne.s32 	%p17, %r112, 96;
	@%p17 bra 	$L__BB0_2;
	ld.param.u64 	%rd32, [my_kernel_kernel0_param_1];
	cvta.to.global.u64 	%rd3, %rd32;
	shl.b32 	%r86, %r9, 2;
	mov.u32 	%r87, _ZZ17my_kernel_kernel0E18placeholder_shared;
	add.s32 	%r17, %r87, %r86;
	setp.gt.u32 	%p18, %r9, 143;
	mad.lo.s32 	%r18, %r111, 384, %r7;
	@%p18 bra 	$L__BB0_17;
	add.s32 	%r88, %r18, %r1;
	mul.wide.u32 	%rd17, %r88, 4;
	add.s64 	%rd18, %rd3, %rd17;
	ld.global.nc.f32 	%f18, [%rd18];
	st.shared.f32 	[%r17], %f18;
$L__BB0_17:
	setp.gt.u32 	%p19, %r9, 87;
	@%p19 bra 	$L__BB0_19;
	add.s32 	%r89, %r18, %r2;
	mul.wide.u32 	%rd19, %r89, 4;
	add.s64 	%rd20, %rd3, %rd19;
	ld.global.nc.f32 	%f19, [%rd20];
	st.shared.f32 	[%r17+224], %f19;
$L__BB0_19:
	setp.gt.u32 	%p20, %r9, 31;
	@%p20 bra 	$L__BB0_21;
	add.s32 	%r90, %r18, %r3;
	mul.wide.u32 	%rd21, %r90, 4;
	add.s64 	%rd22, %rd3, %rd21;
	ld.global.nc.f32 	%f20, [%rd22];
	st.shared.f32 	[%r17+448], %f20;
$L__BB0_21:
	bar.sync 	0;
	mov.b32 	%r113, 0;
$L__BB0_22:
	mul.lo.s32 	%r92, %r113, 3;
	mov.u32 	%r20, %tid.x;
	mad.lo.s32 	%r93, %r20, 12, %r92;
	and.b32  	%r94, %r20, 3;
	mul.lo.s32 	%r21, %r94, 12;
	add.s32 	%r95, %r92, %r21;
	mul.wide.u32 	%rd23, %r92, 4;
	add.s64 	%rd24, %rd1, %rd23;
	ld.local.f32 	%f21, [%rd24];
	shl.b32 	%r96, %r93, 2;
	mov.u32 	%r97, _ZZ17my_kernel_kernel0E18PaddedInput_shared;
	add.s32 	%r98, %r97, %r96;
	ld.shared.f32 	%f22, [%r98];
	shl.b32 	%r99, %r95, 2;
	mov.u32 	%r100, _ZZ17my_kernel_kernel0E18placeholder_shared;
	add.s32 	%r101, %r100, %r99;
	ld.shared.f32 	%f23, [%r101];
	fma.rn.f32 	%f24, %f22, %f23, %f21;
	ld.local.f32 	%f25, [%rd24+48];
	ld.shared.f32 	%f26, [%r98+2688];
	fma.rn.f32 	%f27, %f26, %f23, %f25;
	ld.local.f32 	%f28, [%rd24+96];
	ld.shared.f32 	%f29, [%r98+5376];
	fma.rn.f32 	%f30, %f29, %f23, %f28;
	ld.local.f32 	%f31, [%rd24+144];
	ld.shared.f32 	%f32, [%r98+8064];
	fma.rn.f32 	%f33, %f32, %f23, %f31;
	ld.local.f32 	%f34, [%rd24+192];
	ld.shared.f32 	%f35, [%r98+10752];
	fma.rn.f32 	%f36, %f35, %f23, %f34;
	ld.local.f32 	%f37, [%rd24+240];
	ld.shared.f32 	%f38, [%r98+13440];
	fma.rn.f32 	%f39, %f38, %f23, %f37;
	ld.local.f32 	%f40, [%rd24+288];
	ld.shared.f32 	%f41, [%r98+16128];
	fma.rn.f32 	%f42, %f41, %f23, %f40;
	ld.local.f32 	%f43, [%rd24+4];
	ld.shared.f32 	%f44, [%r98+4];
	ld.shared.f32 	%f45, [%r101+4];
	fma.rn.f32 	%f46, %f44, %f45, %f43;
	ld.local.f32 	%f47, [%rd24+52];
	ld.shared.f32 	%f48, [%r98+2692];
	fma.rn.f32 	%f49, %f48, %f45, %f47;
	ld.local.f32 	%f50, [%rd24+100];
	ld.shared.f32 	%f51, [%r98+5380];
	fma.rn.f32 	%f52, %f51, %f45, %f50;
	ld.local.f32 	%f53, [%rd24+148];
	ld.shared.f32 	%f54, [%r98+8068];
	fma.rn.f32 	%f55, %f54, %f45, %f53;
	ld.local.f32 	%f56, [%rd24+196];
	ld.shared.f32 	%f57, [%r98+10756];
	fma.rn.f32 	%f58, %f57, %f45, %f56;
	ld.local.f32 	%f59, [%rd24+244];
	ld.shared.f32 	%f60, [%r98+13444];
	fma.rn.f32 	%f61, %f60, %f45, %f59;
	ld.local.f32 	%f62, [%rd24+292];
	ld.shared.f32 	%f63, [%r98+16132];
	fma.rn.f32 	%f64, %f63, %f45, %f62;
	ld.local.f32 	%f65, [%rd24+8];
	ld.shared.f32 	%f66, [%r98+8];
	ld.shared.f32 	%f67, [%r101+8];
	fma.rn.f32 	%f68, %f66, %f67, %f65;
	ld.local.f32 	%f69, [%rd24+56];
	ld.shared.f32 	%f70, [%r98+2696];
	fma.rn.f32 	%f71, %f70, %f67, %f69;
	ld.local.f32 	%f72, [%rd24+104];
	ld.shared.f32 	%f73, [%r98+5384];
	fma.rn.f32 	%f74, %f73, %f67, %f72;
	ld.local.f32 	%f75, [%rd24+152];
	ld.shared.f32 	%f76, [%r98+8072];
	fma.rn.f32 	%f77, %f76, %f67, %f75;
	ld.local.f32 	%f78, [%rd24+200];
	ld.shared.f32 	%f79, [%r98+10760];
	fma.rn.f32 	%f80, %f79, %f67, %f78;
	ld.local.f32 	%f81, [%rd24+248];
	ld.shared.f32 	%f82, [%r98+13448];
	fma.rn.f32 	%f83, %f82, %f67, %f81;
	ld.local.f32 	%f84, [%rd24+296];
	ld.shared.f32 	%f85, [%r98+16136];
	fma.rn.f32 	%f86, %f85, %f67, %f84;
	ld.shared.f32 	%f87, [%r98+1344];
	ld.shared.f32 	%f88, [%r101+192];
	fma.rn.f32 	%f89, %f87, %f88, %f24;
	ld.shared.f32 	%f90, [%r98+4032];
	fma.rn.f32 	%f91, %f90, %f88, %f27;
	ld.shared.f32 	%f92, [%r98+6720];
	fma.rn.f32 	%f93, %f92, %f88, %f30;
	ld.shared.f32 	%f94, [%r98+9408];
	fma.rn.f32 	%f95, %f94, %f88, %f33;
	ld.shared.f32 	%f96, [%r98+12096];
	fma.rn.f32 	%f97, %f96, %f88, %f36;
	ld.shared.f32 	%f98, [%r98+14784];
	fma.rn.f32 	%f99, %f98, %f88, %f39;
	ld.shared.f32 	%f100, [%r98+17472];
	fma.rn.f32 	%f101, %f100, %f88, %f42;
	ld.shared.f32 	%f102, [%r98+1348];
	ld.shared.f32 	%f103, [%r101+196];
	fma.rn.f32 	%f104, %f102, %f103, %f46;
	ld.shared.f32 	%f105, [%r98+4036];
	fma.rn.f32 	%f106, %f105, %f103, %f49;
	ld.shared.f32 	%f107, [%r98+6724];
	fma.rn.f32 	%f108, %f107, %f103, %f52;
	ld.shared.f32 	%f109, [%r98+9412];
	fma.rn.f32 	%f110, %f109, %f103, %f55;
	ld.shared.f32 	%f111, [%r98+12100];
	fma.rn.f32 	%f112, %f111, %f103, %f58;
	ld.shared.f32 	%f113, [%r98+14788];
	fma.rn.f32 	%f114, %f113, %f103, %f61;
	ld.shared.f32 	%f115, [%r98+17476];
	fma.rn.f32 	%f116, %f115, %f103, %f64;
	ld.shared.f32 	%f117, [%r98+1352];
	ld.shared.f32 	%f118, [%r101+200];
	fma.rn.f32 	%f119, %f117, %f118, %f68;
	ld.shared.f32 	%f120, [%r98+4040];
	fma.rn.f32 	%f121, %f120, %f118, %f71;
	ld.shared.f32 	%f122, [%r98+6728];
	fma.rn.f32 	%f123, %f122, %f118, %f74;
	ld.shared.f32 	%f124, [%r98+9416];
	fma.rn.f32 	%f125, %f124, %f118, %f77;
	ld.shared.f32 	%f126, [%r98+12104];
	fma.rn.f32 	%f127, %f126, %f118, %f80;
	ld.shared.f32 	%f128, [%r98+14792];
	fma.rn.f32 	%f129, %f128, %f118, %f83;
	ld.shared.f32 	%f130, [%r98+17480];
	fma.rn.f32 	%f131, %f130, %f118, %f86;
	ld.shared.f32 	%f132, [%r101+384];
	fma.rn.f32 	%f133, %f26, %f132, %f89;
	st.local.f32 	[%rd24], %f133;
	fma.rn.f32 	%f134, %f29, %f132, %f91;
	st.local.f32 	[%rd24+48], %f134;
	fma.rn.f32 	%f135, %f32, %f132, %f93;
	st.local.f32 	[%rd24+96], %f135;
	fma.rn.f32 	%f136, %f35, %f132, %f95;
	st.local.f32 	[%rd24+144], %f136;
	fma.rn.f32 	%f137, %f38, %f132, %f97;
	st.local.f32 	[%rd24+192], %f137;
	fma.rn.f32 	%f138, %f41, %f132, %f99;
	st.local.f32 	[%rd24+240], %f138;
	ld.shared.f32 	%f139, [%r98+18816];
	fma.rn.f32 	%f140, %f139, %f132, %f101;
	st.local.f32 	[%rd24+288], %f140;
	ld.shared.f32 	%f141, [%r101+388];
	fma.rn.f32 	%f142, %f48, %f141, %f104;
	st.local.f32 	[%rd24+4], %f142;
	fma.rn.f32 	%f143, %f51, %f141, %f106;
	st.local.f32 	[%rd24+52], %f143;
	fma.rn.f32 	%f144, %f54, %f141, %f108;
	st.local.f32 	[%rd24+100], %f144;
	fma.rn.f32 	%f145, %f57, %f141, %f110;
	st.local.f32 	[%rd24+148], %f145;
	fma.rn.f32 	%f146, %f60, %f141, %f112;
	st.local.f32 	[%rd24+196], %f146;
	fma.rn.f32 	%f147, %f63, %f141, %f114;
	st.local.f32 	[%rd24+244], %f147;
	ld.shared.f32 	%f148, [%r98+18820];
	fma.rn.f32 	%f149, %f148, %f141, %f116;
	st.local.f32 	[%rd24+292], %f149;
	ld.shared.f32 	%f150, [%r101+392];
	fma.rn.f32 	%f151, %f70, %f150, %f119;
	st.local.f32 	[%rd24+8], %f151;
	fma.rn.f32 	%f152, %f73, %f150, %f121;
	st.local.f32 	[%rd24+56], %f152;
	fma.rn.f32 	%f153, %f76, %f150, %f123;
	st.local.f32 	[%rd24+104], %f153;
	fma.rn.f32 	%f154, %f79, %f150, %f125;
	st.local.f32 	[%rd24+152], %f154;
	fma.rn.f32 	%f155, %f82, %f150, %f127;
	st.local.f32 	[%rd24+200], %f155;
	fma.rn.f32 	%f156, %f85, %f150, %f129;
	st.local.f32 	[%rd24+248], %f156;
	ld.shared.f32 	%f157, [%r98+18824];
	fma.rn.f32 	%f158, %f157, %f150, %f131;
	st.local.f32 	[%rd24+296], %f158;
	add.s32 	%r113, %r113, 1;
	setp.ne.s32 	%p21, %r113, 4;
	@%p21 bra 	$L__BB0_22;
	add.s32 	%r111, %r111, 1;
	setp.ne.s32 	%p22, %r111, 3;
	@%p22 bra 	$L__BB0_1;
	ld.param.u64 	%rd34, [my_kernel_kernel0_param_3];
	ld.param.u64 	%rd33, [my_kernel_kernel0_param_2];
	cvta.to.global.u64 	%rd25, %rd33;
	mov.u32 	%r102, %ctaid.x;
	and.b32  	%r103, %r102, 7;
	mad.lo.s32 	%r104, %r103, 48, %r21;
	cvt.u16.u32 	%rs70, %r20;
	mul.hi.u16 	%rs71, %rs70, 2341;
	mul.wide.u16 	%r105, %rs71, 5376;
	mul.lo.s16 	%rs72, %rs71, 28;
	sub.s16 	%rs73, %rs70, %rs72;
	shr.u16 	%rs74, %rs73, 2;
	mul.lo.s16 	%rs75, %rs74, 384;
	cvt.u32.u16 	%r106, %rs75;
	shr.u32 	%r107, %r102, 3;
	mad.lo.s32 	%r108, %r107, 2688, %r104;
	add.s32 	%r109, %r108, %r105;
	add.s32 	%r110, %r109, %r106;
	cvta.to.global.u64 	%rd26, %rd34;
	ld.local.v4.f32 	{%f159, %f160, %f161, %f162}, [%rd1];
	mul.wide.u32 	%rd27, %r104, 4;
	add.s64 	%rd28, %rd26, %rd27;
	ld.global.nc.f32 	%f163, [%rd28];
	add.f32 	%f164, %f159, %f163;
	min.f32 	%f165, %f164, 0f40C00000;
	max.f32 	%f166, %f165, 0f00000000;
	mul.wide.u32 	%rd29, %r110, 4;
	add.s64 	%rd30, %rd25, %rd29;
	st.global.f32 	[%rd30], %f166;
	ld.local.v4.f32 	{%f167, %f168, %f169, %f170}, [%rd1+48];
	add.f32 	%f171, %f167, %f163;
	min.f32 	%f172, %f171, 0f40C00000;
	max.f32 	%f173, %f172, 0f00000000;
	st.global.f32 	[%rd30+43008], %f173;
	ld.local.v4.f32 	{%f174, %f175, %f176, %f177}, [%rd1+96];
	add.f32 	%f178, %f174, %f163;
	min.f32 	%f179, %f178, 0f40C00000;
	max.f32 	%f180, %f179, 0f00000000;
	st.global.f32 	[%rd30+86016], %f180;
	ld.local.v4.f32 	{%f181, %f182, %f183, %f184}, [%rd1+144];
	add.f32 	%f185, %f181, %f163;
	min.f32 	%f186, %f185, 0f40C00000;
	max.f32 	%f187, %f186, 0f00000000;
	st.global.f32 	[%rd30+129024], %f187;
	ld.local.v4.f32 	{%f188, %f189, %f190, %f191}, [%rd1+192];
	add.f32 	%f192, %f188, %f163;
	min.f32 	%f193, %f192, 0f40C00000;
	max.f32 	%f194, %f193, 0f00000000;
	st.global.f32 	[%rd30+172032], %f194;
	ld.local.v4.f32 	{%f195, %f196, %f197, %f198}, [%rd1+240];
	add.f32 	%f199, %f195, %f163;
	min.f32 	%f200, %f199, 0f40C00000;
	max.f32 	%f201, %f200, 0f00000000;
	st.global.f32 	[%rd30+215040], %f201;
	ld.local.v4.f32 	{%f202, %f203, %f204, %f205}, [%rd1+288];
	add.f32 	%f206, %f202, %f163;
	min.f32 	%f207, %f206, 0f40C00000;
	max.f32 	%f208, %f207, 0f00000000;
	st.global.f32 	[%rd30+258048], %f208;
	ld.global.nc.f32 	%f209, [%rd28+4];
	add.f32 	%f210, %f160, %f209;
	min.f32 	%f211, %f210, 0f40C00000;
	max.f32 	%f212, %f211, 0f00000000;
	st.global.f32 	[%rd30+4], %f212;
	add.f32 	%f213, %f168, %f209;
	min.f32 	%f214, %f213, 0f40C00000;
	max.f32 	%f215, %f214, 0f00000000;
	st.global.f32 	[%rd30+43012], %f215;
	add.f32 	%f216, %f175, %f209;
	min.f32 	%f217, %f216, 0f40C00000;
	max.f32 	%f218, %f217, 0f00000000;
	st.global.f32 	[%rd30+86020], %f218;
	add.f32 	%f219, %f182, %f209;
	min.f32 	%f220, %f219, 0f40C00000;
	max.f32 	%f221, %f220, 0f00000000;
	st.global.f32 	[%rd30+129028], %f221;
	add.f32 	%f222, %f189, %f209;
	min.f32 	%f223, %f222, 0f40C00000;
	max.f32 	%f224, %f223, 0f00000000;
	st.global.f32 	[%rd30+172036], %f224;
	add.f32 	%f225, %f196, %f209;
	min.f32 	%f226, %f225, 0f40C00000;
	max.f32 	%f227, %f226, 0f00000000;
	st.global.f32 	[%rd30+215044], %f227;
	add.f32 	%f228, %f203, %f209;
	min.f32 	%f229, %f228, 0f40C00000;
	max.f32 	%f230, %f229, 0f00000000;
	st.global.f32 	[%rd30+258052], %f230;
	ld.global.nc.f32 	%f231, [%rd28+8];
	add.f32 	%f232, %f161, %f231;
	min.f32 	%f233, %f232, 0f40C00000;
	max.f32 	%f234, %f233, 0f00000000;
	st.global.f32 	[%rd30+8], %f234;
	add.f32 	%f235, %f169, %f231;
	min.f32 	%f236, %f235, 0f40C00000;
	max.f32 	%f237, %f236, 0f00000000;
	st.global.f32 	[%rd30+43016], %f237;
	add.f32 	%f238, %f176, %f231;
	min.f32 	%f239, %f238, 0f40C00000;
	max.f32 	%f240, %f239, 0f00000000;
	st.global.f32 	[%rd30+86024], %f240;
	add.f32 	%f241, %f183, %f231;
	min.f32 	%f242, %f241, 0f40C00000;
	max.f32 	%f243, %f242, 0f00000000;
	st.global.f32 	[%rd30+129032], %f243;
	add.f32 	%f244, %f190, %f231;
	min.f32 	%f245, %f244, 0f40C00000;
	max.f32 	%f246, %f245, 0f00000000;
	st.global.f32 	[%rd30+172040], %f246;
	add.f32 	%f247, %f197, %f231;
	min.f32 	%f248, %f247, 0f40C00000;
	max.f32 	%f249, %f248, 0f00000000;
	st.global.f32 	[%rd30+215048], %f249;
	add.f32 	%f250, %f204, %f231;
	min.f32 	%f251, %f250, 0f40C00000;
	max.f32 	%f252, %f251, 0f00000000;
	st.global.f32 	[%rd30+258056], %f252;
	ld.global.nc.f32 	%f253, [%rd28+12];
	add.f32 	%f254, %f162, %f253;
	min.f32 	%f255, %f254, 0f40C00000;
	max.f32 	%f256, %f255, 0f00000000;
	st.global.f32 	[%rd30+12], %f256;
	add.f32 	%f257, %f170, %f253;
	min.f32 	%f258, %f257, 0f40C00000;
	max.f32 	%f259, %f258, 0f00000000;
	st.global.f32 	[%rd30+43020], %f259;
	add.f32 	%f260, %f177, %f253;
	min.f32 	%f261, %f260, 0f40C00000;
	max.f32 	%f262, %f261, 0f00000000;
	st.global.f32 	[%rd30+86028], %f262;
	add.f32 	%f263, %f184, %f253;
	min.f32 	%f264, %f263, 0f40C00000;
	max.f32 	%f265, %f264, 0f00000000;
	st.global.f32 	[%rd30+129036], %f265;
	add.f32 	%f266, %f191, %f253;
	min.f32 	%f267, %f266, 0f40C00000;
	max.f32 	%f268, %f267, 0f00000000;
	st.global.f32 	[%rd30+172044], %f268;
	add.f32 	%f269, %f198, %f253;
	min.f32 	%f270, %f269, 0f40C00000;
	max.f32 	%f271, %f270, 0f00000000;
	st.global.f32 	[%rd30+215052], %f271;
	add.f32 	%f272, %f205, %f253;
	min.f32 	%f273, %f272, 0f40C00000;
	max.f32 	%f274, %f273, 0f00000000;
	st.global.f32 	[%rd30+258060], %f274;
	ld.local.v4.f32 	{%f275, %f276, %f277, %f278}, [%rd1+16];
	ld.global.nc.f32 	%f279, [%rd28+16];
	add.f32 	%f280, %f275, %f279;
	min.f32 	%f281, %f280, 0f40C00000;
	max.f32 	%f282, %f281, 0f00000000;
	st.global.f32 	[%rd30+16], %f282;
	ld.local.v4.f32 	{%f283, %f284, %f285, %f286}, [%rd1+64];
	add.f32 	%f287, %f283, %f279;
	min.f32 	%f288, %f287, 0f40C00000;
	max.f32 	%f289, %f288, 0f00000000;
	st.global.f32 	[%rd30+43024], %f289;
	ld.local.v4.f32 	{%f290, %f291, %f292, %f293}, [%rd1+112];
	add.f32 	%f294, %f290, %f279;
	min.f32 	%f295, %f294, 0f40C00000;
	max.f32 	%f296, %f295, 0f00000000;
	st.global.f32 	[%rd30+86032], %f296;
	ld.local.v4.f32 	{%f297, %f298, %f299, %f300}, [%rd1+160];
	add.f32 	%f301, %f297, %f279;
	min.f32 	%f302, %f301, 0f40C00000;
	max.f32 	%f303, %f302, 0f00000000;
	st.global.f32 	[%rd30+129040], %f303;
	ld.local.v4.f32 	{%f304, %f305, %f306, %f307}, [%rd1+208];
	add.f32 	%f308, %f304, %f279;
	min.f32 	%f309, %f308, 0f40C00000;
	max.f32 	%f310, %f309, 0f00000000;
	st.global.f32 	[%rd30+172048], %f310;
	ld.local.v4.f32 	{%f311, %f312, %f313, %f314}, [%rd1+256];
	add.f32 	%f315, %f311, %f279;
	min.f32 	%f316, %f315, 0f40C00000;
	max.f32 	%f317, %f316, 0f00000000;
	st.global.f32 	[%rd30+215056], %f317;
	ld.local.v4.f32 	{%f318, %f319, %f320, %f321}, [%rd1+304];
	add.f32 	%f322, %f318, %f279;
	min.f32 	%f323, %f322, 0f40C00000;
	max.f32 	%f324, %f323, 0f00000000;
	st.global.f32 	[%rd30+258064], %f324;
	ld.global.nc.f32 	%f325, [%rd28+20];
	add.f32 	%f326, %f276, %f325;
	min.f32 	%f327, %f326, 0f40C00000;
	max.f32 	%f328, %f327, 0f00000000;
	st.global.f32 	[%rd30+20], %f328;
	add.f32 	%f329, %f284, %f325;
	min.f32 	%f330, %f329, 0f40C00000;
	max.f32 	%f331, %f330, 0f00000000;
	st.global.f32 	[%rd30+43028], %f331;
	add.f32 	%f332, %f291, %f325;
	min.f32 	%f333, %f332, 0f40C00000;
	max.f32 	%f334, %f333, 0f00000000;
	st.global.f32 	[%rd30+86036], %f334;
	add.f32 	%f335, %f298, %f325;
	min.f32 	%f336, %f335, 0f40C00000;
	max.f32 	%f337, %f336, 0f00000000;
	st.global.f32 	[%rd30+129044], %f337;
	add.f32 	%f338, %f305, %f325;
	min.f32 	%f339, %f338, 0f40C00000;
	max.f32 	%f340, %f339, 0f00000000;
	st.global.f32 	[%rd30+172052], %f340;
	add.f32 	%f341, %f312, %f325;
	min.f32 	%f342, %f341, 0f40C00000;
	max.f32 	%f343, %f342, 0f00000000;
	st.global.f32 	[%rd30+215060], %f343;
	add.f32 	%f344, %f319, %f325;
	min.f32 	%f345, %f344, 0f40C00000;
	max.f32 	%f346, %f345, 0f00000000;
	st.global.f32 	[%rd30+258068], %f346;
	ld.global.nc.f32 	%f347, [%rd28+24];
	add.f32 	%f348, %f277, %f347;
	min.f32 	%f349, %f348, 0f40C00000;
	max.f32 	%f350, %f349, 0f00000000;
	st.global.f32 	[%rd30+24], %f350;
	add.f32 	%f351, %f285, %f347;
	min.f32 	%f352, %f351, 0f40C00000;
	max.f32 	%f353, %f352, 0f00000000;
	st.global.f32 	[%rd30+43032], %f353;
	add.f32 	%f354, %f292, %f347;
	min.f32 	%f355, %f354, 0f40C00000;
	max.f32 	%f356, %f355, 0f00000000;
	st.global.f32 	[%rd30+86040], %f356;
	add.f32 	%f357, %f299, %f347;
	min.f32 	%f358, %f357, 0f40C00000;
	max.f32 	%f359, %f358, 0f00000000;
	st.global.f32 	[%rd30+129048], %f359;
	add.f32 	%f360, %f306, %f347;
	min.f32 	%f361, %f360, 0f40C00000;
	max.f32 	%f362, %f361, 0f00000000;
	st.global.f32 	[%rd30+172056], %f362;
	add.f32 	%f363, %f313, %f347;
	min.f32 	%f364, %f363, 0f40C00000;
	max.f32 	%f365, %f364, 0f00000000;
	st.global.f32 	[%rd30+215064], %f365;
	add.f32 	%f366, %f320, %f347;
	min.f32 	%f367, %f366, 0f40C00000;
	max.f32 	%f368, %f367, 0f00000000;
	st.global.f32 	[%rd30+258072], %f368;
	ld.global.nc.f32 	%f369, [%rd28+28];
	add.f32 	%f370, %f278, %f369;
	min.f32 	%f371, %f370, 0f40C00000;
	max.f32 	%f372, %f371, 0f00000000;
	st.global.f32 	[%rd30+28], %f372;
	add.f32 	%f373, %f286, %f369;
	min.f32 	%f374, %f373, 0f40C00000;
	max.f32 	%f375, %f374, 0f00000000;
	st.global.f32 	[%rd30+43036], %f375;
	add.f32 	%f376, %f293, %f369;
	min.f32 	%f377, %f376, 0f40C00000;
	max.f32 	%f378, %f377, 0f00000000;
	st.global.f32 	[%rd30+86044], %f378;
	add.f32 	%f379, %f300, %f369;
	min.f32 	%f380, %f379, 0f40C00000;
	max.f32 	%f381, %f380, 0f00000000;
	st.global.f32 	[%rd30+129052], %f381;
	add.f32 	%f382, %f307, %f369;
	min.f32 	%f383, %f382, 0f40C00000;
	max.f32 	%f384, %f383, 0f00000000;
	st.global.f32 	[%rd30+172060], %f384;
	add.f32 	%f385, %f314, %f369;
	min.f32 	%f386, %f385, 0f40C00000;
	max.f32 	%f387, %f386, 0f00000000;
	st.global.f32 	[%rd30+215068], %f387;
	add.f32 	%f388, %f321, %f369;
	min.f32 	%f389, %f388, 0f40C00000;
	max.f32 	%f390, %f389, 0f00000000;
	st.global.f32 	[%rd30+258076], %f390;
	ld.local.v4.f32 	{%f391, %f392, %f393, %f394}, [%rd1+32];
	ld.global.nc.f32 	%f395, [%rd28+32];
	add.f32 	%f396, %f391, %f395;
	min.f32 	%f397, %f396, 0f40C00000;
	max.f32 	%f398, %f397, 0f00000000;
	st.global.f32 	[%rd30+32], %f398;
	ld.local.v4.f32 	{%f399, %f400, %f401, %f402}, [%rd1+80];
	add.f32 	%f403, %f399, %f395;
	min.f32 	%f404, %f403, 0f40C00000;
	max.f32 	%f405, %f404, 0f00000000;
	st.global.f32 	[%rd30+43040], %f405;
	ld.local.v4.f32 	{%f406, %f407, %f408, %f409}, [%rd1+128];
	add.f32 	%f410, %f406, %f395;
	min.f32 	%f411, %f410, 0f40C00000;
	max.f32 	%f412, %f411, 0f00000000;
	st.global.f32 	[%rd30+86048], %f412;
	ld.local.v4.f32 	{%f413, %f414, %f415, %f416}, [%rd1+176];
	add.f32 	%f417, %f413, %f395;
	min.f32 	%f418, %f417, 0f40C00000;
	max.f32 	%f419, %f418, 0f00000000;
	st.global.f32 	[%rd30+129056], %f419;
	ld.local.v4.f32 	{%f420, %f421, %f422, %f423}, [%rd1+224];
	add.f32 	%f424, %f420, %f395;
	min.f32 	%f425, %f424, 0f40C00000;
	max.f32 	%f426, %f425, 0f00000000;
	st.global.f32 	[%rd30+172064], %f426;
	ld.local.v4.f32 	{%f427, %f428, %f429, %f430}, [%rd1+272];
	add.f32 	%f431, %f427, %f395;
	min.f32 	%f432, %f431, 0f40C00000;
	max.f32 	%f433, %f432, 0f00000000;
	st.global.f32 	[%rd30+215072], %f433;
	ld.local.v4.f32 	{%f434, %f435, %f436, %f437}, [%rd1+320];
	add.f32 	%f438, %f434, %f395;
	min.f32 	%f439, %f438, 0f40C00000;
	max.f32 	%f440, %f439, 0f00000000;
	st.global.f32 	[%rd30+258080], %f440;
	ld.global.nc.f32 	%f441, [%rd28+36];
	add.f32 	%f442, %f392, %f441;
	min.f32 	%f443, %f442, 0f40C00000;
	max.f32 	%f444, %f443, 0f00000000;
	st.global.f32 	[%rd30+36], %f444;
	add.f32 	%f445, %f400, %f441;
	min.f32 	%f446, %f445, 0f40C00000;
	max.f32 	%f447, %f446, 0f00000000;
	st.global.f32 	[%rd30+43044], %f447;
	add.f32 	%f448, %f407, %f441;
	min.f32 	%f449, %f448, 0f40C00000;
	max.f32 	%f450, %f449, 0f00000000;
	st.global.f32 	[%rd30+86052], %f450;
	add.f32 	%f451, %f414, %f441;
	min.f32 	%f452, %f451, 0f40C00000;
	max.f32 	%f453, %f452, 0f00000000;
	st.global.f32 	[%rd30+129060], %f453;
	add.f32 	%f454, %f421, %f441;
	min.f32 	%f455, %f454, 0f40C00000;
	max.f32 	%f456, %f455, 0f00000000;
	st.global.f32 	[%rd30+172068], %f456;
	add.f32 	%f457, %f428, %f441;
	min.f32 	%f458, %f457, 0f40C00000;
	max.f32 	%f459, %f458, 0f00000000;
	st.global.f32 	[%rd30+215076], %f459;
	add.f32 	%f460, %f435, %f441;
	min.f32 	%f461, %f460, 0f40C00000;
	max.f32 	%f462, %f461, 0f00000000;
	st.global.f32 	[%rd30+258084], %f462;
	ld.global.nc.f32 	%f463, [%rd28+40];
	add.f32 	%f464, %f393, %f463;
	min.f32 	%f465, %f464, 0f40C00000;
	max.f32 	%f466, %f465, 0f00000000;
	st.global.f32 	[%rd30+40], %f466;
	add.f32 	%f467, %f401, %f463;
	min.f32 	%f468, %f467, 0f40C00000;
	max.f32 	%f469, %f468, 0f00000000;
	st.global.f32 	[%rd30+43048], %f469;
	add.f32 	%f470, %f408, %f463;
	min.f32 	%f471, %f470, 0f40C00000;
	max.f32 	%f472, %f471, 0f00000000;
	st.global.f32 	[%rd30+86056], %f472;
	add.f32 	%f473, %f415, %f463;
	min.f32 	%f474, %f473, 0f40C00000;
	max.f32 	%f475, %f474, 0f00000000;
	st.global.f32 	[%rd30+129064], %f475;
	add.f32 	%f476, %f422, %f463;
	min.f32 	%f477, %f476, 0f40C00000;
	max.f32 	%f478, %f477, 0f00000000;
	st.global.f32 	[%rd30+172072], %f478;
	add.f32 	%f479, %f429, %f463;
	min.f32 	%f480, %f479, 0f40C00000;
	max.f32 	%f481, %f480, 0f00000000;
	st.global.f32 	[%rd30+215080], %f481;
	add.f32 	%f482, %f436, %f463;
	min.f32 	%f483, %f482, 0f40C00000;
	max.f32 	%f484, %f483, 0f00000000;
	st.global.f32 	[%rd30+258088], %f484;
	ld.global.nc.f32 	%f485, [%rd28+44];
	add.f32 	%f486, %f394, %f485;
	min.f32 	%f487, %f486, 0f40C00000;
	max.f32 	%f488, %f487, 0f00000000;
	st.global.f32 	[%rd30+44], %f488;
	add.f32 	%f489, %f402, %f485;
	min.f32 	%f490, %f489, 0f40C00000;
	max.f32 	%f491, %f490, 0f00000000;
	st.global.f32 	[%rd30+43052], %f491;
	add.f32 	%f492, %f409, %f485;
	min.f32 	%f493, %f492, 0f40C00000;
	max.f32 	%f494, %f493, 0f00000000;
	st.global.f32 	[%rd30+86060], %f494;
	add.f32 	%f495, %f416, %f485;
	min.f32 	%f496, %f495, 0f40C00000;
	max.f32 	%f497, %f496, 0f00000000;
	st.global.f32 	[%rd30+129068], %f497;
	add.f32 	%f498, %f423, %f485;
	min.f32 	%f499, %f498, 0f40C00000;
	max.f32 	%f500, %f499, 0f00000000;
	st.global.f32 	[%rd30+172076], %f500;
	add.f32 	%f501, %f430, %f485;
	min.f32 	%f502, %f501, 0f40C00000;
	max.f32 	%f503, %f502, 0f00000000;
	st.global.f32 	[%rd30+215084], %f503;
	add.f32 	%f504, %f437, %f485;
	min.f32 	%f505, %f504, 0f40C00000;
	max.f32 	%f506, %f505, 0f00000000;
	st.global.f32 	[%rd30+258092], %f506;
	ret;

}


// ===== COMPILED SASS (sm_100) =====

	.target	sm_100

	.elftype	@"ET_EXEC"


//--------------------- .note.nv.tkinfo           --------------------------
	.section	.note.nv.tkinfo,"",@"SHT_NOTE"
	.sectionflags	@"SHF_NOTE_NV_TKINFO"
	.tkinfo
        /*0018*/ 	.word	0x00000002
        /*0030*/ 	.string	""
        /*0030*/ 	.string	"ptxas"
        /*0030*/ 	.string	"Cuda compilation tools, release 13.0, V13.0.88"
        /*0030*/ 	.string	"Build cuda_13.0.r13.0/compiler.36424714_0"
        /*0030*/ 	.string	"-arch sm_100 -m 64 "



//--------------------- .note.nv.cuinfo           --------------------------
	.section	.note.nv.cuinfo,"",@"SHT_NOTE"
	.sectionflags	@"SHF_NOTE_NV_CUINFO"
        /*0018*/ 	.short	0x0002
        /*001a*/ 	.short	0x0064
        /*001c*/ 	.short	0x0082
	.zero		2


//--------------------- .nv.info                  --------------------------
	.section	.nv.info,"",@"SHT_CUDA_INFO"
	.align	4


	//----- nvinfo : EIATTR_REGCOUNT
	.align		4
        /*0000*/ 	.byte	0x04, 0x2f
        /*0002*/ 	.short	(.L_1 - .L_0)
	.align		4
.L_0:
        /*0004*/ 	.word	index@(my_kernel_kernel0)
        /*0008*/ 	.word	0x0000002e


	//----- nvinfo : EIATTR_FRAME_SIZE
	.align		4
.L_1:
        /*000c*/ 	.byte	0x04, 0x11
        /*000e*/ 	.short	(.L_3 - .L_2)
	.align		4
.L_2:
        /*0010*/ 	.word	index@(my_kernel_kernel0)
        /*0014*/ 	.word	0x00000150


	//----- nvinfo : EIATTR_MIN_STACK_SIZE
	.align		4
.L_3:
        /*0018*/ 	.byte	0x04, 0x12
        /*001a*/ 	.short	(.L_5 - .L_4)
	.align		4
.L_4:
        /*001c*/ 	.word	index@(my_kernel_kernel0)
        /*0020*/ 	.word	0x00000150
.L_5:


//--------------------- .nv.compat                --------------------------
	.section	.nv.compat,"",@"SHT_CUDA_COMPAT_INFO"
	.align	4
        /*0000*/ 	.byte	0x02, 0x09, 0x00, 0x00, 0x02, 0x02, 0x01, 0x00, 0x02, 0x05, 0x05, 0x00, 0x03, 0x07, 0x01, 0x01
        /*0010*/ 	.byte	0x02, 0x03, 0x00, 0x00, 0x02, 0x06, 0x01, 0x00, 0x04, 0x0b, 0x08, 0x00, 0x09, 0x00, 0x00, 0x00
        /*0020*/ 	.byte	0x00, 0x00, 0x00, 0x00


//--------------------- .nv.info.my_kernel_kernel0 --------------------------
	.section	.nv.info.my_kernel_kernel0,"",@"SHT_CUDA_INFO"
	.sectionflags	@""
	.align	4


	//----- nvinfo : EIATTR_CUDA_API_VERSION
	.align		4
        /*0000*/ 	.byte	0x04, 0x37
        /*0002*/ 	.short	(.L_7 - .L_6)
.L_6:
        /*0004*/ 	.word	0x00000082


	//----- nvinfo : EIATTR_KPARAM_INFO
	.align		4
.L_7:
        /*0008*/ 	.byte	0x04, 0x17
        /*000a*/ 	.short	(.L_9 - .L_8)
.L_8:
        /*000c*/ 	.word	0x00000000
        /*0010*/ 	.short	0x0003
        /*0012*/ 	.short	0x0018
        /*0014*/ 	.byte	0x00, 0xf5, 0x21, 0x00


	//----- nvinfo : EIATTR_KPARAM_INFO
	.align		4
.L_9:
        /*0018*/ 	.byte	0x04, 0x17
        /*001a*/ 	.short	(.L_11 - .L_10)
.L_10:
        /*001c*/ 	.word	0x00000000
        /*0020*/ 	.short	0x0002
        /*0022*/ 	.short	0x0010
        /*0024*/ 	.byte	0x00, 0xf5, 0x21, 0x00


	//----- nvinfo : EIATTR_KPARAM_INFO
	.align		4
.L_11:
        /*0028*/ 	.byte	0x04, 0x17
        /*002a*/ 	.short	(.L_13 - .L_12)
.L_12:
        /*002c*/ 	.word	0x00000000
        /*0030*/ 	.short	0x0001
        /*0032*/ 	.short	0x0008
        /*0034*/ 	.byte	0x00, 0xf5, 0x21, 0x00


	//----- nvinfo : EIATTR_KPARAM_INFO
	.align		4
.L_13:
        /*0038*/ 	.byte	0x04, 0x17
        /*003a*/ 	.short	(.L_15 - .L_14)
.L_14:
        /*003c*/ 	.word	0x00000000
        /*0040*/ 	.short	0x0000
        /*0042*/ 	.short	0x0000
        /*0044*/ 	.byte	0x00, 0xf5, 0x21, 0x00


	//----- nvinfo : EIATTR_SPARSE_MMA_MASK
	.align		4
.L_15:
        /*0048*/ 	.byte	0x03, 0x50
        /*004a*/ 	.short	0x0000


	//----- nvinfo : EIATTR_MAXREG_COUNT
	.align		4
        /*004c*/ 	.byte	0x03, 0x1b
        /*004e*/ 	.short	0x00ff


	//----- nvinfo : EIATTR_NUM_BARRIERS
	.align		4
        /*0050*/ 	.byte	0x02, 0x4c
        /*0052*/ 	.byte	0x01
	.zero		1


	//----- nvinfo : EIATTR_MERCURY_ISA_VERSION
	.align		4
        /*0054*/ 	.byte	0x03, 0x5f
        /*0056*/ 	.short	0x0101


	//----- nvinfo : EIATTR_VRC_CTA_INIT_COUNT
	.align		4
        /*0058*/ 	.byte	0x02, 0x4a
	.zero		1
	.zero		1


	//----- nvinfo : EIATTR_EXIT_INSTR_OFFSETS
	.align		4
        /*005c*/ 	.byte	0x04, 0x1c
        /*005e*/ 	.short	(.L_17 - .L_16)


	//   ....[0]....
.L_16:
        /*0060*/ 	.word	0x000033b0


	//----- nvinfo : EIATTR_CRS_STACK_SIZE
	.align		4
.L_17:
        /*0064*/ 	.byte	0x04, 0x1e
        /*0066*/ 	.short	(.L_19 - .L_18)
.L_18:
        /*0068*/ 	.word	0x00000000


	//----- nvinfo : EIATTR_CBANK_PARAM_SIZE
	.align		4
.L_19:
        /*006c*/ 	.byte	0x03, 0x19
        /*006e*/ 	.short	0x0020


	//----- nvinfo : EIATTR_PARAM_CBANK
	.align		4
        /*0070*/ 	.byte	0x04, 0x0a
        /*0072*/ 	.short	(.L_21 - .L_20)
	.align		4
.L_20:
        /*0074*/ 	.word	index@(.nv.constant0.my_kernel_kernel0)
        /*0078*/ 	.short	0x0380
        /*007a*/ 	.short	0x0020


	//----- nvinfo : EIATTR_SW_WAR
	.align		4
.L_21:
        /*007c*/ 	.byte	0x04, 0x36
        /*007e*/ 	.short	(.L_23 - .L_22)
.L_22:
        /*0080*/ 	.word	0x00000008
.L_23:


//--------------------- .nv.callgraph             --------------------------
	.section	.nv.callgraph,"",@"SHT_CUDA_CALLGRAPH"
	.align	4
	.sectionentsize	8
	.align		4
        /*0000*/ 	.word	0x00000000
	.align		4
        /*0004*/ 	.word	0xffffffff
	.align		4
        /*0008*/ 	.word	0x00000000
	.align		4
        /*000c*/ 	.word	0xfffffffe
	.align		4
        /*0010*/ 	.word	0x00000000
	.align		4
        /*0014*/ 	.word	0xfffffffd
	.align		4
        /*0018*/ 	.word	0x00000000
	.align		4
        /*001c*/ 	.word	0xfffffffc


//--------------------- .text.my_kernel_kernel0   --------------------------
	.section	.text.my_kernel_kernel0,"ax",@progbits
	.align	128
        .global         my_kernel_kernel0
        .type           my_kernel_kernel0,@function
        .size           my_kernel_kernel0,(.L_x_12 - my_kernel_kernel0)
        .other          my_kernel_kernel0,@"STO_CUDA_ENTRY STV_DEFAULT"
my_kernel_kernel0:
.text.my_kernel_kernel0:
[----:B------:R-:W0:Y:S02]  /*0000*/  LDC R1, c[0x0][0x37c] ;  /* 0x0000df00ff017b82 */ /* 0x000e240000000800 */
[----:B0-----:R-:W-:Y:S01]  /*0010*/  VIADD R1, R1, 0xfffffeb0 ;  /* 0xfffffeb001017836 */ /* 0x001fe20000000000 */
[----:B------:R-:W0:Y:S03]  /*0020*/  LDCU.64 UR12, c[0x0][0x358] ;  /* 0x00006b00ff0c77ac */ /* 0x000e260008000a00 */
[----:B------:R-:W-:Y:S01]  /*0030*/  IMAD.MOV.U32 R0, RZ, RZ, R1 ;  /* 0x000000ffff007224 */ /* 0x000fe200078e0001 */
[----:B------:R1:W-:Y:S01]  /*0040*/  STL.128 [R1], RZ ;  /* 0x000000ff01007387 */ /* 0x0003e20000100c00 */
[----:B------:R-:W-:-:S03]  /*0050*/  UMOV UR4, URZ ;  /* 0x000000ff00047c82 */ /* 0x000fc60008000000 */
[----:B------:R1:W-:Y:S04]  /*0060*/  STL.128 [R1+0x30], RZ ;  /* 0x000030ff01007387 */ /* 0x0003e80000100c00 */
        /* <DEDUP_REMOVED lines=18> */
[----:B0-----:R1:W-:Y:S02]  /*0190*/  STL.128 [R1+0x140], RZ ;  /* 0x000140ff01007387 */ /* 0x0013e40000100c00 */
.L_x_10:
[----:B------:R-:W0:Y:S01]  /*01a0*/  S2UR UR5, SR_CTAID.X ;  /* 0x00000000000579c3 */ /* 0x000e220000002500 */
[----:B------:R-:W2:Y:S01]  /*01b0*/  S2R R2, SR_TID.X ;  /* 0x0000000000027919 */ /* 0x000ea20000002100 */
[----:B------:R-:W-:-:S06]  /*01c0*/  IMAD.MOV.U32 R3, RZ, RZ, RZ ;  /* 0x000000ffff037224 */ /* 0x000fcc00078e00ff */
[----:B------:R-:W-:Y:S08]  /*01d0*/  BAR.SYNC.DEFER_BLOCKING 0x0 ;  /* 0x0000000000007b1d */ /* 0x000ff00000010000 */
[----:B------:R-:W3:Y:S01]  /*01e0*/  LDC.64 R4, c[0x0][0x380] ;  /* 0x0000e000ff047b82 */ /* 0x000ee20000000a00 */
[----:B0-----:R-:W-:Y:S02]  /*01f0*/  ULOP3.LUT UR6, UR5, 0x7, URZ, 0xc0, !UPT ;  /* 0x0000000705067892 */ /* 0x001fe4000f8ec0ff */
[----:B------:R-:W-:-:S02]  /*0200*/  USHF.R.U32.HI UR5, URZ, 0x3, UR5 ;  /* 0x00000003ff057899 */ /* 0x000fc40008011605 */
[----:B------:R-:W-:-:S04]  /*0210*/  UIMAD UR6, UR6, 0x30, URZ ;  /* 0x00000030060678a4 */ /* 0x000fc8000f8e02ff */
[----:B------:R-:W-:Y:S02]  /*0220*/  UIMAD UR7, UR5, 0xa80, UR6 ;  /* 0x00000a80050778a4 */ /* 0x000fe4000f8e0206 */
[----:B------:R-:W-:Y:S02]  /*0230*/  UIMAD UR5, UR5, 0x7, URZ ;  /* 0x00000007050578a4 */ /* 0x000fe4000f8e02ff */
[----:B--2---:R-:W-:-:S12]  /*0240*/  UIADD3 UR7, UPT, UPT, UR7, -0x1680, URZ ;  /* 0xffffe98007077890 */ /* 0x004fd8000fffe0ff */
.L_x_8:
[----:B0-----:R-:W0:Y:S01]  /*0250*/  S2UR UR9, SR_CgaCtaId ;  /* 0x00000000000979c3 */ /* 0x001e220000008800 */
[----:B------:R-:W-:Y:S01]  /*0260*/  IMAD R7, R3, 0x38, R2 ;  /* 0x0000003803077824 */ /* 0x000fe200078e0202 */
[----:B------:R-:W-:Y:S01]  /*0270*/  UMOV UR8, 0x400 ;  /* 0x0000040000087882 */ /* 0x000fe20000000000 */
[----:B------:R-:W-:Y:S01]  /*0280*/  BSSY.RECONVERGENT B0, `(.L_x_0) ;  /* 0x0000026000007945 */ /* 0x000fe20003800200 */
[----:B--2---:R-:W-:Y:S02]  /*0290*/  IMAD.MOV.U32 R9, RZ, RZ, RZ ;  /* 0x000000ffff097224 */ /* 0x004fe400078e00ff */
[----:B------:R-:W-:-:S05]  /*02a0*/  VIADD R6, R7, 0xfffffeb0 ;  /* 0xfffffeb007067836 */ /* 0x000fca0000000000 */
[----:B------:R-:W-:Y:S01]  /*02b0*/  ISETP.GT.U32.AND P0, PT, R6, 0x125f, PT ;  /* 0x0000125f0600780c */ /* 0x000fe20003f04070 */
[----:B0-----:R-:W-:-:S06]  /*02c0*/  ULEA UR10, UR9, UR8, 0x18 ;  /* 0x00000008090a7291 */ /* 0x001fcc000f8ec0ff */
[----:B------:R-:W-:-:S06]  /*02d0*/  LEA R6, R7, UR10, 0x2 ;  /* 0x0000000a07067c11 */ /* 0x000fcc000f8e10ff */
[----:B------:R-:W-:Y:S05]  /*02e0*/  @P0 BRA `(.L_x_1) ;  /* 0x00000000007c0947 */ /* 0x000fea0003800000 */
[----:B------:R-:W-:-:S04]  /*02f0*/  LOP3.LUT R11, R7, 0xffff, RZ, 0xc0, !PT ;  /* 0x0000ffff070b7812 */ /* 0x000fc800078ec0ff */
[----:B------:R-:W-:-:S04]  /*0300*/  SHF.R.U32.HI R8, RZ, 0x4, R11 ;  /* 0x00000004ff087819 */ /* 0x000fc8000001160b */
[----:B------:R-:W-:-:S05]  /*0310*/  LOP3.LUT R8, R8, 0xffff, RZ, 0xc0, !PT ;  /* 0x0000ffff08087812 */ /* 0x000fca00078ec0ff */
[----:B------:R-:W-:-:S05]  /*0320*/  IMAD R8, R8, 0xc31, RZ ;  /* 0x00000c3108087824 */ /* 0x000fca00078e02ff */
[----:B------:R-:W-:-:S04]  /*0330*/  SHF.R.U32.HI R8, RZ, 0x10, R8 ;  /* 0x00000010ff087819 */ /* 0x000fc80000011608 */
[----:B------:R-:W-:-:S05]  /*0340*/  PRMT R10, R8, 0x9910, RZ ;  /* 0x00009910080a7816 */ /* 0x000fca00000000ff */
[----:B------:R-:W-:-:S04]  /*0350*/  IMAD R10, R10, 0x150, RZ ;  /* 0x000001500a0a7824 */ /* 0x000fc800078e02ff */
[----:B------:R-:W-:-:S05]  /*0360*/  IMAD.MOV R10, RZ, RZ, -R10 ;  /* 0x000000ffff0a7224 */ /* 0x000fca00078e0a0a */
[----:B------:R-:W-:-:S05]  /*0370*/  PRMT R10, R10, 0x7710, RZ ;  /* 0x000077100a0a7816 */ /* 0x000fca00000000ff */
[----:B------:R-:W-:-:S05]  /*0380*/  IMAD.IADD R10, R7, 0x1, R10 ;  /* 0x00000001070a7824 */ /* 0x000fca00078e020a */
[----:B------:R-:W-:-:S05]  /*0390*/  LOP3.LUT R10, R10, 0xffff, RZ, 0xc0, !PT ;  /* 0x0000ffff0a0a7812 */ /* 0x000fca00078ec0ff */
[----:B------:R-:W-:-:S05]  /*03a0*/  IMAD R12, R10, 0x556, RZ ;  /* 0x000005560a0c7824 */ /* 0x000fca00078e02ff */
[----:B------:R-:W-:-:S04]  /*03b0*/  LEA.HI R10, R12, UR5, RZ, 0x10 ;  /* 0x000000050c0a7c11 */ /* 0x000fc8000f8f80ff */
[C---:B------:R-:W-:Y:S01]  /*03c0*/  LOP3.LUT P0, RZ, R10.reuse, UR4, RZ, 0xfc, !PT ;  /* 0x000000040aff7c12 */ /* 0x040fe2000f80fcff */
[----:B------:R-:W-:-:S05]  /*03d0*/  VIADD R10, R10, UR4 ;  /* 0x000000040a0a7c36 */ /* 0x000fca0008000000 */
[----:B------:R-:W-:-:S13]  /*03e0*/  ISETP.GT.U32.OR P0, PT, R10, 0xe, !P0 ;  /* 0x0000000e0a00780c */ /* 0x000fda0004704470 */
[----:B------:R-:W-:Y:S05]  /*03f0*/  @P0 BRA `(.L_x_1) ;  /* 0x0000000000380947 */ /* 0x000fea0003800000 */
        /* <DEDUP_REMOVED lines=8> */
[----:B------:R-:W-:Y:S01]  /*0480*/  VIADD R11, R9, UR7 ;  /* 0x00000007090b7c36 */ /* 0x000fe20008000000 */
[----:B------:R-:W-:-:S03]  /*0490*/  LEA.HI R9, R12, UR4, RZ, 0x10 ;  /* 0x000000040c097c11 */ /* 0x000fc6000f8f80ff */
[----:B------:R-:W-:-:S04]  /*04a0*/  IMAD R8, R8, 0x1500, R11 ;  /* 0x0000150008087824 */ /* 0x000fc800078e020b */
[----:B------:R-:W-:-:S04]  /*04b0*/  IMAD R9, R9, 0x180, R8 ;  /* 0x0000018009097824 */ /* 0x000fc800078e0208 */
[----:B---3--:R-:W-:-:S06]  /*04c0*/  IMAD.WIDE R8, R9, 0x4, R4 ;  /* 0x0000000409087825 */ /* 0x008fcc00078e0204 */
[----:B------:R0:W5:Y:S02]  /*04d0*/  LDG.E.CONSTANT R9, desc[UR12][R8.64] ;  /* 0x0000000c08097981 */ /* 0x000164000c1e9900 */
.L_x_1:
[----:B------:R-:W-:Y:S05]  /*04e0*/  BSYNC.RECONVERGENT B0 ;  /* 0x0000000000007941 */ /* 0x000fea0003800200 */
.L_x_0:
[----:B-----5:R2:W-:Y:S01]  /*04f0*/  STS [R6], R9 ;  /* 0x0000000906007388 */ /* 0x0205e20000000800 */
[----:B0-----:R-:W-:Y:S01]  /*0500*/  VIADD R8, R7, 0xfffffee8 ;  /* 0xfffffee807087836 */ /* 0x001fe20000000000 */
[----:B------:R-:W-:Y:S01]  /*0510*/  BSSY.RECONVERGENT B0, `(.L_x_2) ;  /* 0x0000024000007945 */ /* 0x000fe20003800200 */
[----:B------:R-:W-:-:S03]  /*0520*/  IMAD.MOV.U32 R11, RZ, RZ, RZ ;  /* 0x000000ffff0b7224 */ /* 0x000fc600078e00ff */
[----:B------:R-:W-:-:S13]  /*0530*/  ISETP.GT.U32.AND P0, PT, R8, 0x125f, PT ;  /* 0x0000125f0800780c */ /* 0x000fda0003f04070 */
[----:B--2---:R-:W-:Y:S05]  /*0540*/  @P0 BRA `(.L_x_3) ;  /* 0x0000000000800947 */ /* 0x004fea0003800000 */
[----:B------:R-:W-:-:S05]  /*0550*/  VIADD R9, R7, 0x38 ;  /* 0x0000003807097836 */ /* 0x000fca0000000000 */
        /* <DEDUP_REMOVED lines=29> */
[----:B---3--:R-:W-:-:S05]  /*0730*/  IMAD.WIDE R8, R9, 0x4, R4 ;  /* 0x0000000409087825 */ /* 0x008fca00078e0204 */
[----:B------:R0:W5:Y:S02]  /*0740*/  LDG.E.CONSTANT R11, desc[UR12][R8.64] ;  /* 0x0000000c080b7981 */ /* 0x000164000c1e9900 */
.L_x_3:
[----:B------:R-:W-:Y:S05]  /*0750*/  BSYNC.RECONVERGENT B0 ;  /* 0x0000000000007941 */ /* 0x000fea0003800200 */
.L_x_2:
[----:B-----5:R2:W-:Y:S01]  /*0760*/  STS [R6+0xe0], R11 ;  /* 0x0000e00b06007388 */ /* 0x0205e20000000800 */
        /* <DEDUP_REMOVED lines=37> */
.L_x_5:
[----:B------:R-:W-:Y:S05]  /*09c0*/  BSYNC.RECONVERGENT B0 ;  /* 0x0000000000007941 */ /* 0x000fea0003800200 */
.L_x_4:
[----:B-----5:R2:W-:Y:S01]  /*09d0*/  STS [R6+0x1c0], R13 ;  /* 0x0001c00d06007388 */ /* 0x0205e20000000800 */
[----:B0-----:R-:W-:Y:S01]  /*09e0*/  VIADD R8, R7, 0xffffff58 ;  /* 0xffffff5807087836 */ /* 0x001fe20000000000 */
[----:B------:R-:W-:Y:S01]  /*09f0*/  BSSY.RECONVERGENT B0, `(.L_x_6) ;  /* 0x0000026000007945 */ /* 0x000fe20003800200 */
[----:B------:R-:W-:Y:S02]  /*0a00*/  VIADD R3, R3, 0x4 ;  /* 0x0000000403037836 */ /* 0x000fe40000000000 */
[----:B------:R-:W-:Y:S01]  /*0a10*/  IMAD.MOV.U32 R9, RZ, RZ, RZ ;  /* 0x000000ffff097224 */ /* 0x000fe200078e00ff */
[----:B------:R-:W-:Y:S02]  /*0a20*/  ISETP.GT.U32.AND P0, PT, R8, 0x125f, PT ;  /* 0x0000125f0800780c */ /* 0x000fe40003f04070 */
[----:B------:R-:W-:-:S11]  /*0a30*/  ISETP.NE.AND P1, PT, R3, 0x60, PT ;  /* 0x000000600300780c */ /* 0x000fd60003f25270 */
        /* <DEDUP_REMOVED lines=33> */
.L_x_7:
[----:B------:R-:W-:Y:S05]  /*0c50*/  BSYNC.RECONVERGENT B0 ;  /* 0x0000000000007941 */ /* 0x000fea0003800200 */
.L_x_6:
[----:B-----5:R2:W-:Y:S01]  /*0c60*/  STS [R6+0x2a0], R9 ;  /* 0x0002a00906007388 */ /* 0x0205e20000000800 */
[----:B------:R-:W-:Y:S05]  /*0c70*/  @P1 BRA `(.L_x_8) ;  /* 0xfffffff400741947 */ /* 0x000fea000383ffff */
[----:B------:R-:W4:Y:S01]  /*0c80*/  S2R R11, SR_TID.X ;  /* 0x00000000000b7919 */ /* 0x000f220000002100 */
[C---:B------:R-:W-:Y:S01]  /*0c90*/  ISETP.GT.U32.AND P0, PT, R2.reuse, 0x8f, PT ;  /* 0x0000008f0200780c */ /* 0x040fe20003f04070 */
[----:B------:R-:W-:Y:S01]  /*0ca0*/  UIMAD UR6, UR4, 0x180, UR6 ;  /* 0x00000180040678a4 */ /* 0x000fe2000f8e0206 */
[C---:B------:R-:W-:Y:S02]  /*0cb0*/  ISETP.GT.U32.AND P1, PT, R2.reuse, 0x57, PT ;  /* 0x000000570200780c */ /* 0x040fe40003f24070 */
[----:B------:R-:W-:-:S09]  /*0cc0*/  ISETP.GT.U32.AND P2, PT, R2, 0x1f, PT ;  /* 0x0000001f0200780c */ /* 0x000fd20003f44070 */
[----:B0-2---:R-:W0:Y:S01]  /*0cd0*/  @!P0 LDC.64 R8, c[0x0][0x388] ;  /* 0x0000e200ff088b82 */ /* 0x005e220000000a00 */
[C---:B----4-:R-:W-:Y:S01]  /*0ce0*/  VIADD R10, R11.reuse, 0x38 ;  /* 0x000000380b0a7836 */ /* 0x050fe20000000000 */
[C---:B------:R-:W-:Y:S01]  /*0cf0*/  LOP3.LUT R6, R11.reuse, 0xff, RZ, 0xc0, !PT ;  /* 0x000000ff0b067812 */ /* 0x040fe200078ec0ff */
[----:B------:R-:W-:-:S03]  /*0d00*/  VIADD R3, R11, 0x70 ;  /* 0x000000700b037836 */ /* 0x000fc60000000000 */
[----:B---3--:R-:W-:Y:S01]  /*0d10*/  LOP3.LUT R5, R10, 0xff, RZ, 0xc0, !PT ;  /* 0x000000ff0a057812 */ /* 0x008fe200078ec0ff */
[----:B------:R-:W-:Y:S01]  /*0d20*/  IMAD R6, R6, 0xab, RZ ;  /* 0x000000ab06067824 */ /* 0x000fe200078e02ff */
[----:B------:R-:W-:-:S03]  /*0d30*/  LOP3.LUT R4, R3, 0xff, RZ, 0xc0, !PT ;  /* 0x000000ff03047812 */ /* 0x000fc600078ec0ff */
[----:B------:R-:W-:Y:S01]  /*0d40*/  IMAD R5, R5, 0xab, RZ ;  /* 0x000000ab05057824 */ /* 0x000fe200078e02ff */
[----:B------:R-:W-:Y:S01]  /*0d50*/  SHF.R.U32.HI R12, RZ, 0xd, R6 ;  /* 0x0000000dff0c7819 */ /* 0x000fe20000011606 */
[----:B------:R-:W-:-:S03]  /*0d60*/  IMAD R4, R4, 0xab, RZ ;  /* 0x000000ab04047824 */ /* 0x000fc600078e02ff */
[----:B------:R-:W-:Y:S02]  /*0d70*/  SHF.R.U32.HI R14, RZ, 0xd, R5 ;  /* 0x0000000dff0e7819 */ /* 0x000fe40000011605 */
[----:B------:R-:W-:Y:S02]  /*0d80*/  SHF.R.U32.HI R13, RZ, 0xd, R4 ;  /* 0x0000000dff0d7819 */ /* 0x000fe40000011604 */
[C---:B------:R-:W-:Y:S01]  /*0d90*/  PRMT R6, R12.reuse, 0x9910, RZ ;  /* 0x000099100c067816 */ /* 0x040fe200000000ff */
[----:B------:R-:W-:Y:S01]  /*0da0*/  IMAD R12, R12, 0x480, RZ ;  /* 0x000004800c0c7824 */ /* 0x000fe200078e02ff */
[C---:B------:R-:W-:Y:S01]  /*0db0*/  PRMT R5, R14.reuse, 0x9910, RZ ;  /* 0x000099100e057816 */ /* 0x040fe200000000ff */
[----:B------:R-:W-:Y:S01]  /*0dc0*/  IMAD R14, R14, 0x480, RZ ;  /* 0x000004800e0e7824 */ /* 0x000fe200078e02ff */
[----:B------:R-:W-:Y:S01]  /*0dd0*/  PRMT R4, R13, 0x9910, RZ ;  /* 0x000099100d047816 */ /* 0x000fe200000000ff */
[----:B------:R-:W-:Y:S02]  /*0de0*/  IMAD R15, R6, 0x30, RZ ;  /* 0x00000030060f7824 */ /* 0x000fe400078e02ff */
[----:B------:R-:W-:Y:S01]  /*0df0*/  IMAD R5, R5, 0x30, RZ ;  /* 0x0000003005057824 */ /* 0x000fe200078e02ff */
[----:B------:R-:W2:Y:S01]  /*0e00*/  @!P1 LDC.64 R6, c[0x0][0x388] ;  /* 0x0000e200ff069b82 */ /* 0x000ea20000000a00 */
[----:B------:R-:W-:-:S02]  /*0e10*/  IMAD R4, R4, 0x30, RZ ;  /* 0x0000003004047824 */ /* 0x000fc400078e02ff */
[----:B------:R-:W-:Y:S02]  /*0e20*/  IMAD.MOV R18, RZ, RZ, -R15 ;  /* 0x000000ffff127224 */ /* 0x000fe400078e0a0f */
[----:B------:R-:W-:Y:S02]  /*0e30*/  IMAD.MOV R15, RZ, RZ, -R5 ;  /* 0x000000ffff0f7224 */ /* 0x000fe400078e0a05 */
[----:B------:R-:W-:Y:S01]  /*0e40*/  IMAD.MOV R16, RZ, RZ, -R4 ;  /* 0x000000ffff107224 */ /* 0x000fe200078e0a04 */
[----:B------:R-:W-:Y:S01]  /*0e50*/  PRMT R18, R18, 0x7710, RZ ;  /* 0x0000771012127816 */ /* 0x000fe200000000ff */
[----:B------:R-:W3:Y:S01]  /*0e60*/  @!P2 LDC.64 R4, c[0x0][0x388] ;  /* 0x0000e200ff04ab82 */ /* 0x000ee20000000a00 */
[----:B------:R-:W-:Y:S01]  /*0e70*/  PRMT R15, R15, 0x7710, RZ ;  /* 0x000077100f0f7816 */ /* 0x000fe200000000ff */
[----:B------:R-:W-:Y:S01]  /*0e80*/  IMAD R13, R13, 0x480, RZ ;  /* 0x000004800d0d7824 */ /* 0x000fe200078e02ff */
[----:B------:R-:W-:Y:S01]  /*0e90*/  PRMT R16, R16, 0x7710, RZ ;  /* 0x0000771010107816 */ /* 0x000fe200000000ff */
[----:B------:R-:W-:-:S02]  /*0ea0*/  IMAD.IADD R11, R18, 0x1, R11 ;  /* 0x00000001120b7824 */ /* 0x000fc400078e020b */
[----:B------:R-:W-:Y:S02]  /*0eb0*/  IMAD.IADD R15, R10, 0x1, R15 ;  /* 0x000000010a0f7824 */ /* 0x000fe400078e020f */
[----:B------:R-:W-:Y:S01]  /*0ec0*/  IMAD.IADD R16, R3, 0x1, R16 ;  /* 0x0000000103107824 */ /* 0x000fe200078e0210 */
[----:B------:R-:W-:Y:S02]  /*0ed0*/  LOP3.LUT R3, R12, 0xff, R11, 0xf8, !PT ;  /* 0x000000ff0c037812 */ /* 0x000fe400078ef80b */
[----:B------:R-:W-:Y:S02]  /*0ee0*/  LOP3.LUT R11, R14, 0xff, R15, 0xf8, !PT ;  /* 0x000000ff0e0b7812 */ /* 0x000fe400078ef80f */
[----:B------:R-:W-:Y:S01]  /*0ef0*/  LOP3.LUT R13, R13, 0xff, R16, 0xf8, !PT ;  /* 0x000000ff0d0d7812 */ /* 0x000fe200078ef810 */
[----:B------:R-:W-:Y:S02]  /*0f00*/  @!P0 VIADD R3, R3, UR6 ;  /* 0x0000000603038c36 */ /* 0x000fe40008000000 */
[----:B------:R-:W-:-:S02]  /*0f10*/  @!P1 VIADD R11, R11, UR6 ;  /* 0x000000060b0b9c36 */ /* 0x000fc40008000000 */
[----:B------:R-:W-:Y:S02]  /*0f20*/  @!P2 VIADD R13, R13, UR6 ;  /* 0x000000060d0dac36 */ /* 0x000fe40008000000 */
[----:B0-----:R-:W-:-:S04]  /*0f30*/  @!P0 IMAD.WIDE.U32 R8, R3, 0x4, R8 ;  /* 0x0000000403088825 */ /* 0x001fc800078e0008 */
[----:B--2---:R-:W-:Y:S02]  /*0f40*/  @!P1 IMAD.WIDE.U32 R6, R11, 0x4, R6 ;  /* 0x000000040b069825 */ /* 0x004fe400078e0006 */
[----:B------:R-:W2:Y:S02]  /*0f50*/  @!P0 LDG.E.CONSTANT R8, desc[UR12][R8.64] ;  /* 0x0000000c08088981 */ /* 0x000ea4000c1e9900 */
[----:B---3--:R-:W-:Y:S02]  /*0f60*/  @!P2 IMAD.WIDE.U32 R4, R13, 0x4, R4 ;  /* 0x000000040d04a825 */ /* 0x008fe400078e0004 */
[----:B------:R-:W3:Y:S04]  /*0f70*/  @!P1 LDG.E.CONSTANT R6, desc[UR12][R6.64] ;  /* 0x0000000c06069981 */ /* 0x000ee8000c1e9900 */
[----:B------:R-:W4:Y:S01]  /*0f80*/  @!P2 LDG.E.CONSTANT R4, desc[UR12][R4.64] ;  /* 0x0000000c0404a981 */ /* 0x000f22000c1e9900 */
[----:B------:R-:W-:-:S04]  /*0f90*/  UIADD3 UR8, UPT, UPT, UR8, 0x5400, URZ ;  /* 0x0000540008087890 */ /* 0x000fc8000fffe0ff */
[----:B------:R-:W-:-:S06]  /*0fa0*/  ULEA UR8, UR9, UR8, 0x18 ;  /* 0x0000000809087291 */ /* 0x000fcc000f8ec0ff */
[----:B------:R-:W-:Y:S01]  /*0fb0*/  LEA R3, R2, UR8, 0x2 ;  /* 0x0000000802037c11 */ /* 0x000fe2000f8e10ff */
[----:B------:R-:W-:-:S04]  /*0fc0*/  IMAD.MOV.U32 R2, RZ, RZ, RZ ;  /* 0x000000ffff027224 */ /* 0x000fc800078e00ff */
[----:B--2---:R0:W-:Y:S04]  /*0fd0*/  @!P0 STS [R3], R8 ;  /* 0x0000000803008388 */ /* 0x0041e80000000800 */
[----:B---3--:R0:W-:Y:S04]  /*0fe0*/  @!P1 STS [R3+0xe0], R6 ;  /* 0x0000e00603009388 */ /* 0x0081e80000000800 */
[----:B----4-:R0:W-:Y:S01]  /*0ff0*/  @!P2 STS [R3+0x1c0], R4 ;  /* 0x0001c0040300a388 */ /* 0x0101e20000000800 */
[----:B------:R-:W-:Y:S06]  /*1000*/  BAR.SYNC.DEFER_BLOCKING 0x0 ;  /* 0x0000000000007b1d */ /* 0x000fec0000010000 */
.L_x_9:
[----:B------:R-:W-:-:S04]  /*1010*/  IMAD R9, R2, 0x3, RZ ;  /* 0x0000000302097824 */ /* 0x000fc800078e02ff */
[----:B0-----:R-:W-:-:S05]  /*1020*/  IMAD R4, R9, 0x4, R0 ;  /* 0x0000000409047824 */ /* 0x001fca00078e0200 */
[----:B------:R-:W2:Y:S04]  /*1030*/  LDL R27, [R4] ;  /* 0x00000000041b7983 */ /* 0x000ea80000100800 */
[----:B------:R-:W3:Y:S04]  /*1040*/  LDL R11, [R4+0x30] ;  /* 0x00003000040b7983 */ /* 0x000ee80000100800 */
[----:B------:R-:W4:Y:S04]  /*1050*/  LDL R29, [R4+0x60] ;  /* 0x00006000041d7983 */ /* 0x000f280000100800 */
[----:B------:R-:W5:Y:S04]  /*1060*/  LDL R23, [R4+0x90] ;  /* 0x0000900004177983 */ /* 0x000f680000100800 */
[----:B------:R-:W5:Y:S04]  /*1070*/  LDL R5, [R4+0xc0] ;  /* 0x0000c00004057983 */ /* 0x000f680000100800 */
[----:B------:R-:W5:Y:S04]  /*1080*/  LDL R25, [R4+0xf0] ;  /* 0x0000f00004197983 */ /* 0x000f680000100800 */
[----:B------:R-:W5:Y:S04]  /*1090*/  LDL R21, [R4+0x120] ;  /* 0x0001200004157983 */ /* 0x000f680000100800 */
[----:B------:R-:W5:Y:S04]  /*10a0*/  LDL R19, [R4+0x4] ;  /* 0x0000040004137983 */ /* 0x000f680000100800 */
[----:B------:R-:W5:Y:S01]  /*10b0*/  LDL R7, [R4+0x34] ;  /* 0x0000340004077983 */ /* 0x000f620000100800 */
[----:B------:R-:W0:Y:S03]  /*10c0*/  S2R R8, SR_TID.X ;  /* 0x0000000000087919 */ /* 0x000e260000002100 */
[----:B------:R-:W5:Y:S04]  /*10d0*/  LDL R17, [R4+0x64] ;  /* 0x0000640004117983 */ /* 0x000f680000100800 */
[----:B------:R-:W5:Y:S04]  /*10e0*/  LDL R13, [R4+0xc4] ;  /* 0x0000c400040d7983 */ /* 0x000f680000100800 */
[----:B------:R-:W5:Y:S01]  /*10f0*/  LDL R15, [R4+0xf4] ;  /* 0x0000f400040f7983 */ /* 0x000f620000100800 */
[C---:B0-----:R-:W-:Y:S01]  /*1100*/  LOP3.LUT R3, R8.reuse, 0x3, RZ, 0xc0, !PT ;  /* 0x0000000308037812 */ /* 0x041fe200078ec0ff */
[----:B------:R-:W-:-:S04]  /*1110*/  IMAD R8, R8, 0xc, R9 ;  /* 0x0000000c08087824 */ /* 0x000fc800078e0209 */
[----:B------:R-:W-:Y:S01]  /*1120*/  IMAD R6, R3, 0xc, RZ ;  /* 0x0000000c03067824 */ /* 0x000fe200078e02ff */
[----:B------:R-:W-:Y:S01]  /*1130*/  LEA R8, R8, UR10, 0x2 ;  /* 0x0000000a08087c11 */ /* 0x000fe2000f8e10ff */
[----:B------:R-:W5:Y:S02]  /*1140*/  LDL R3, [R4+0x94] ;  /* 0x0000940004037983 */ /* 0x000f640000100800 */
[----:B------:R-:W-:Y:S02]  /*1150*/  IMAD.IADD R6, R9, 0x1, R6 ;  /* 0x0000000109067824 */ /* 0x000fe400078e0206 */
[----:B------:R-:W-:Y:S03]  /*1160*/  LDS R10, [R8] ;  /* 0x00000000080a7984 */ /* 0x000fe60000000800 */
[----:B------:R-:W-:Y:S01]  /*1170*/  LEA R6, R6, UR8, 0x2 ;  /* 0x0000000806067c11 */ /* 0x000fe2000f8e10ff */
[----:B------:R-:W-:Y:S04]  /*1180*/  LDS R16, [R8+0x540] ;  /* 0x0005400008107984 */ /* 0x000fe80000000800 */
[----:B------:R-:W2:Y:S04]  /*1190*/  LDS R22, [R6] ;  /* 0x0000000006167984 */ /* 0x000ea80000000800 */
[----:B------:R-:W0:Y:S04]  /*11a0*/  LDS R14, [R6+0xc0] ;  /* 0x0000c000060e7984 */ /* 0x000e280000000800 */
[----:B------:R-:W3:Y:S04]  /*11b0*/  LDS R12, [R8+0xa80] ;  /* 0x000a8000080c7984 */ /* 0x000ee80000000800 */
[----:B------:R-:W1:Y:S04]  /*11c0*/  LDS R9, [R6+0x180] ;  /* 0x0001800006097984 */ /* 0x000e680000000800 */
[----:B------:R-:W1:Y:S04]  /*11d0*/  LDS R33, [R8+0xfc0] ;  /* 0x000fc00008217984 */ /* 0x000e680000000800 */
[----:B------:R-:W1:Y:S04]  /*11e0*/  LDS R18, [R8+0x1500] ;  /* 0x0015000008127984 */ /* 0x000e680000000800 */
[----:B------:R-:W4:Y:S04]  /*11f0*/  LDS R31, [R8+0x1a40] ;  /* 0x001a4000081f7984 */ /* 0x000f280000000800 */
[----:B------:R-:W-:Y:S04]  /*1200*/  LDS R20, [R8+0x3f00] ;  /* 0x003f000008147984 */ /* 0x000fe80000000800 */
[----:B------:R-:W-:Y:S04]  /*1210*/  LDS R24, [R8+0x4] ;  /* 0x0000040008187984 */ /* 0x000fe80000000800 */
[----:B------:R-:W-:Y:S04]  /*1220*/  LDS R26, [R8+0x1a44] ;  /* 0x001a4400081a7984 */ /* 0x000fe80000000800 */
[----:B------:R-:W-:Y:S01]  /*1230*/  LDS R28, [R8+0x8] ;  /* 0x00000800081c7984 */ /* 0x000fe20000000800 */
[----:B--2---:R-:W-:-:S03]  /*1240*/  FFMA R27, R10, R22, R27 ;  /* 0x000000160a1b7223 */ /* 0x004fc6000000001b */
[----:B------:R-:W2:Y:S01]  /*1250*/  LDS R10, [R8+0x1f80] ;  /* 0x001f8000080a7984 */ /* 0x000ea20000000800 */
[----:B0-----:R-:W-:Y:S01]  /*1260*/  FFMA R27, R16, R14, R27 ;  /* 0x0000000e101b7223 */ /* 0x001fe2000000001b */
[----:B---3--:R-:W-:Y:S02]  /*1270*/  FFMA R11, R22, R12, R11 ;  /* 0x0000000c160b7223 */ /* 0x008fe4000000000b */
[----:B------:R-:W-:Y:S01]  /*1280*/  LDS R16, [R8+0x2a00] ;  /* 0x002a000008107984 */ /* 0x000fe20000000800 */
[----:B-1----:R-:W-:Y:S01]  /*1290*/  FFMA R35, R12, R9, R27 ;  /* 0x000000090c237223 */ /* 0x002fe2000000001b */
[----:B------:R-:W-:Y:S02]  /*12a0*/  FFMA R11, R14, R33, R11 ;  /* 0x000000210e0b7223 */ /* 0x000fe4000000000b */
[----:B------:R-:W0:Y:S04]  /*12b0*/  LDS R27, [R8+0x24c0] ;  /* 0x0024c000081b7984 */ /* 0x000e280000000800 */
[----:B------:R-:W3:Y:S01]  /*12c0*/  LDL R12, [R4+0x124] ;  /* 0x00012400040c7983 */ /* 0x000ee20000100800 */
[----:B------:R-:W-:-:S03]  /*12d0*/  FFMA R37, R18, R9, R11 ;  /* 0x0000000912257223 */ /* 0x000fc6000000000b */
[----:B------:R-:W3:Y:S01]  /*12e0*/  LDL R11, [R4+0x8] ;  /* 0x00000800040b7983 */ /* 0x000ee20000100800 */
[----:B----4-:R-:W-:-:S03]  /*12f0*/  FFMA R33, R22, R18, R29 ;  /* 0x0000001216217223 */ /* 0x010fc6000000001d */
[----:B------:R-:W1:Y:S01]  /*1300*/  LDS R29, [R8+0x2f40] ;  /* 0x002f4000081d7984 */ /* 0x000e620000000800 */
[----:B------:R-:W-:-:S03]  /*1310*/  FFMA R31, R14, R31, R33 ;  /* 0x0000001f0e1f7223 */ /* 0x000fc60000000021 */
[----:B------:R-:W4:Y:S01]  /*1320*/  LDS R18, [R8+0x3480] ;  /* 0x0034800008127984 */ /* 0x000f220000000800 */
[----:B--2---:R-:W-:Y:S01]  /*1330*/  FFMA R33, R10, R9, R31 ;  /* 0x000000090a217223 */ /* 0x004fe2000000001f */
[----:B-----5:R-:W-:Y:S02]  /*1340*/  FFMA R31, R22, R10, R23 ;  /* 0x0000000a161f7223 */ /* 0x020fe40000000017 */
[----:B------:R-:W2:Y:S04]  /*1350*/  LDS R23, [R8+0x39c0] ;  /* 0x0039c00008177984 */ /* 0x000ea80000000800 */
[----:B------:R-:W5:Y:S01]  /*1360*/  LDL R10, [R4+0x38] ;  /* 0x00003800040a7983 */ /* 0x000f620000100800 */
[----:B0-----:R-:W-:-:S04]  /*1370*/  FFMA R27, R14, R27, R31 ;  /* 0x0000001b0e1b7223 */ /* 0x001fc8000000001f */
[----:B------:R-:W-:Y:S01]  /*1380*/  FFMA R31, R16, R9, R27 ;  /* 0x00000009101f7223 */ /* 0x000fe2000000001b */
[----:B------:R-:W-:Y:S02]  /*1390*/  FFMA R27, R22, R16, R5 ;  /* 0x00000010161b7223 */ /* 0x000fe40000000005 */
[----:B------:R-:W5:Y:S04]  /*13a0*/  LDL R5, [R4+0x68] ;  /* 0x0000680004057983 */ /* 0x000f680000100800 */
[----:B------:R-:W0:Y:S01]  /*13b0*/  LDS R16, [R6+0x4] ;  /* 0x0000040006107984 */ /* 0x000e220000000800 */
[----:B-1----:R-:W-:-:S04]  /*13c0*/  FFMA R27, R14, R29, R27 ;  /* 0x0000001d0e1b7223 */ /* 0x002fc8000000001b */
[----:B----4-:R-:W-:Y:S01]  /*13d0*/  FFMA R29, R18, R9, R27 ;  /* 0x00000009121d7223 */ /* 0x010fe2000000001b */
[C---:B------:R-:W-:Y:S01]  /*13e0*/  FFMA R27, R22.reuse, R18, R25 ;  /* 0x00000012161b7223 */ /* 0x040fe20000000019 */
[----:B------:R-:W-:Y:S01]  /*13f0*/  FFMA R21, R22, R20, R21 ;  /* 0x0000001416157223 */ /* 0x000fe20000000015 */
[----:B------:R-:W-:Y:S04]  /*1400*/  LDS R25, [R8+0x544] ;  /* 0x0005440008197984 */ /* 0x000fe80000000800 */
[----:B------:R-:W1:Y:S04]  /*1410*/  LDS R18, [R6+0xc4] ;  /* 0x0000c40006127984 */ /* 0x000e680000000800 */
[----:B------:R-:W-:Y:S01]  /*1420*/  LDS R22, [R6+0x184] ;  /* 0x0001840006167984 */ /* 0x000fe20000000800 */
[----:B--2---:R-:W-:-:S03]  /*1430*/  FFMA R27, R14, R23, R27 ;  /* 0x000000170e1b7223 */ /* 0x004fc6000000001b */
[----:B------:R-:W2:Y:S01]  /*1440*/  LDS R23, [R8+0xa84] ;  /* 0x000a840008177984 */ /* 0x000ea20000000800 */
[----:B------:R-:W-:-:S03]  /*1450*/  FFMA R27, R20, R9, R27 ;  /* 0x00000009141b7223 */ /* 0x000fc6000000001b */
[----:B------:R-:W4:Y:S01]  /*1460*/  LDL R20, [R4+0x98] ;  /* 0x0000980004147983 */ /* 0x000f220000100800 */
[----:B0-----:R-:W-:-:S03]  /*1470*/  FFMA R24, R24, R16, R19 ;  /* 0x0000001018187223 */ /* 0x001fc60000000013 */
[----:B------:R-:W4:Y:S04]  /*1480*/  LDL R19, [R4+0xc8] ;  /* 0x0000c80004137983 */ /* 0x000f280000100800 */
[----:B------:R2:W-:Y:S01]  /*1490*/  STL [R4+0x60], R33 ;  /* 0x0000602104007387 */ /* 0x0005e20000100800 */
[----:B-1----:R-:W-:-:S03]  /*14a0*/  FFMA R24, R25, R18, R24 ;  /* 0x0000001219187223 */ /* 0x002fc60000000018 */
[----:B------:R0:W-:Y:S04]  /*14b0*/  STL [R4+0x90], R31 ;  /* 0x0000901f04007387 */ /* 0x0001e80000100800 */
[----:B------:R-:W1:Y:S01]  /*14c0*/  LDS R25, [R8+0xfc4] ;  /* 0x000fc40008197984 */ /* 0x000e620000000800 */
[----:B--2---:R-:W-:Y:S01]  /*14d0*/  FFMA R33, R23, R22, R24 ;  /* 0x0000001617217223 */ /* 0x004fe20000000018 */
[----:B0-----:R-:W-:Y:S02]  /*14e0*/  FFMA R31, R16, R23, R7 ;  /* 0x00000017101f7223 */ /* 0x001fe40000000007 */
[----:B------:R-:W2:Y:S04]  /*14f0*/  LDL R23, [R4+0xf8] ;  /* 0x0000f80004177983 */ /* 0x000ea80000100800 */
[----:B------:R-:W2:Y:S04]  /*1500*/  LDL R7, [R4+0x128] ;  /* 0x0001280004077983 */ /* 0x000ea80000100800 */
[----:B------:R-:W-:Y:S04]  /*1510*/  STL [R4+0xc0], R29 ;  /* 0x0000c01d04007387 */ /* 0x000fe80000100800 */
[----:B------:R-:W0:Y:S04]  /*1520*/  LDS R29, [R8+0x1504] ;  /* 0x00150400081d7984 */ /* 0x000e280000000800 */
[----:B------:R-:W-:Y:S04]  /*1530*/  STL [R4+0x4], R33 ;  /* 0x0000042104007387 */ /* 0x000fe80000100800 */
[----:B------:R-:W-:Y:S01]  /*1540*/  LDS R33, [R8+0x24c4] ;  /* 0x0024c40008217984 */ /* 0x000fe20000000800 */
[----:B-1----:R-:W-:-:S03]  /*1550*/  FFMA R24, R18, R25, R31 ;  /* 0x0000001912187223 */ /* 0x002fc6000000001f */
[----:B------:R-:W1:Y:S04]  /*1560*/  LDS R25, [R8+0x1f84] ;  /* 0x001f840008197984 */ /* 0x000e680000000800 */
[----:B------:R-:W-:Y:S04]  /*1570*/  STL [R4+0xf0], R27 ;  /* 0x0000f01b04007387 */ /* 0x000fe80000100800 */
[----:B------:R-:W-:Y:S01]  /*1580*/  LDS R27, [R8+0x3484] ;  /* 0x00348400081b7984 */ /* 0x000fe20000000800 */
[----:B0-----:R-:W-:Y:S01]  /*1590*/  FFMA R17, R16, R29, R17 ;  /* 0x0000001d10117223 */ /* 0x001fe20000000011 */
[----:B------:R-:W-:-:S02]  /*15a0*/  FFMA R31, R29, R22, R24 ;  /* 0x000000161d1f7223 */ /* 0x000fc40000000018 */
[----:B------:R-:W0:Y:S01]  /*15b0*/  LDS R29, [R8+0x2a04] ;  /* 0x002a0400081d7984 */ /* 0x000e220000000800 */
[----:B------:R-:W-:-:S03]  /*15c0*/  FFMA R26, R18, R26, R17 ;  /* 0x0000001a121a7223 */ /* 0x000fc60000000011 */
[----:B------:R-:W0:Y:S01]  /*15d0*/  LDS R17, [R8+0x2f44] ;  /* 0x002f440008117984 */ /* 0x000e220000000800 */
[----:B-1----:R-:W-:-:S04]  /*15e0*/  FFMA R3, R16, R25, R3 ;  /* 0x0000001910037223 */ /* 0x002fc80000000003 */
[----:B------:R-:W-:Y:S01]  /*15f0*/  FFMA R24, R18, R33, R3 ;  /* 0x0000002112187223 */ /* 0x000fe20000000003 */
[----:B------:R1:W-:Y:S02]  /*1600*/  STL [R4], R35 ;  /* 0x0000002304007387 */ /* 0x0003e40000100800 */
[-C--:B-1----:R-:W-:Y:S02]  /*1610*/  FFMA R35, R25, R22.reuse, R26 ;  /* 0x0000001619237223 */ /* 0x082fe4000000001a */
[----:B------:R-:W1:Y:S04]  /*1620*/  LDS R25, [R8+0x39c4] ;  /* 0x0039c40008197984 */ /* 0x000e680000000800 */
[----:B------:R-:W-:Y:S01]  /*1630*/  LDS R26, [R8+0x548] ;  /* 0x00054800081a7984 */ /* 0x000fe20000000800 */
[----:B0-----:R-:W-:Y:S01]  /*1640*/  FFMA R13, R16, R29, R13 ;  /* 0x0000001d100d7223 */ /* 0x001fe2000000000d */
[----:B------:R-:W-:-:S03]  /*1650*/  FFMA R29, R29, R22, R24 ;  /* 0x000000161d1d7223 */ /* 0x000fc60000000018 */
[----:B------:R-:W-:Y:S02]  /*1660*/  FFMA R24, R18, R17, R13 ;  /* 0x0000001112187223 */ /* 0x000fe4000000000d */
[----:B------:R-:W3:Y:S02]  /*1670*/  LDS R17, [R8+0x3f04] ;  /* 0x003f040008117984 */ /* 0x000ee40000000800 */
[----:B------:R-:W-:Y:S02]  /*1680*/  FFMA R3, R27, R22, R24 ;  /* 0x000000161b037223 */ /* 0x000fe40000000018 */
[----:B------:R-:W0:Y:S04]  /*1690*/  LDS R24, [R6+0x8] ;  /* 0x0000080006187984 */ /* 0x000e280000000800 */
[----:B------:R-:W0:Y:S01]  /*16a0*/  LDS R13, [R6+0xc8] ;  /* 0x0000c800060d7984 */ /* 0x000e220000000800 */
[----:B------:R-:W-:-:S04]  /*16b0*/  FFMA R15, R16, R27, R15 ;  /* 0x0000001b100f7223 */ /* 0x000fc8000000000f */
[----:B-1----:R-:W-:Y:S02]  /*16c0*/  FFMA R30, R18, R25, R15 ;  /* 0x00000019121e7223 */ /* 0x002fe4000000000f */
[----:B------:R-:W5:Y:S01]  /*16d0*/  LDS R25, [R8+0xa88] ;  /* 0x000a880008197984 */ /* 0x000f620000000800 */
[----:B---3--:R-:W-:-:S03]  /*16e0*/  FFMA R15, R16, R17, R12 ;  /* 0x00000011100f7223 */ /* 0x008fc6000000000c */
[----:B------:R-:W1:Y:S01]  /*16f0*/  LDS R12, [R6+0x188] ;  /* 0x00018800060c7984 */ /* 0x000e620000000800 */
[----:B0-----:R-:W-:-:S03]  /*1700*/  FFMA R11, R28, R24, R11 ;  /* 0x000000181c0b7223 */ /* 0x001fc6000000000b */
[----:B------:R-:W0:Y:S01]  /*1710*/  LDS R28, [R8+0xfc8] ;  /* 0x000fc800081c7984 */ /* 0x000e220000000800 */
[----:B------:R-:W-:-:S03]  /*1720*/  FFMA R17, R17, R22, R30 ;  /* 0x0000001611117223 */ /* 0x000fc6000000001e */
[----:B------:R-:W3:Y:S01]  /*1730*/  LDS R16, [R8+0x1508] ;  /* 0x0015080008107984 */ /* 0x000ee20000000800 */
[----:B------:R-:W-:-:S03]  /*1740*/  FFMA R30, R26, R13, R11 ;  /* 0x0000000d1a1e7223 */ /* 0x000fc6000000000b */
[----:B------:R-:W3:Y:S04]  /*1750*/  LDS R26, [R8+0x1a48] ;  /* 0x001a4800081a7984 */ /* 0x000ee80000000800 */
[----:B------:R3:W-:Y:S04]  /*1760*/  STL [R4+0x94], R29 ;  /* 0x0000941d04007387 */ /* 0x0007e80000100800 */
[----:B------:R-:W-:Y:S04]  /*1770*/  STL [R4+0x34], R31 ;  /* 0x0000341f04007387 */ /* 0x000fe80000100800 */
[----:B------:R-:W-:Y:S01]  /*1780*/  LDS R6, [R8+0x2f48] ;  /* 0x002f480008067984 */ /* 0x000fe20000000800 */
[----:B-----5:R-:W-:Y:S01]  /*1790*/  FFMA R10, R24, R25, R10 ;  /* 0x00000019180a7223 */ /* 0x020fe2000000000a */
[----:B-1----:R-:W-:-:S02]  /*17a0*/  FFMA R11, R25, R12, R30 ;  /* 0x0000000c190b7223 */ /* 0x002fc4000000001e */
[----:B------:R-:W4:Y:S01]  /*17b0*/  LDS R25, [R8+0x1f88] ;  /* 0x001f880008197984 */ /* 0x000f220000000800 */
[----:B0-----:R-:W-:-:S03]  /*17c0*/  FFMA R27, R13, R28, R10 ;  /* 0x0000001c0d1b7223 */ /* 0x001fc6000000000a */
[----:B------:R-:W0:Y:S01]  /*17d0*/  LDS R10, [R8+0x24c8] ;  /* 0x0024c800080a7984 */ /* 0x000e220000000800 */
[----:B---3--:R-:W-:-:S04]  /*17e0*/  FFMA R5, R24, R16, R5 ;  /* 0x0000001018057223 */ /* 0x008fc80000000005 */
[----:B------:R-:W-:Y:S02]  /*17f0*/  FFMA R26, R13, R26, R5 ;  /* 0x0000001a0d1a7223 */ /* 0x000fe40000000005 */
[----:B------:R-:W1:Y:S01]  /*1800*/  LDS R5, [R8+0x2a08] ;  /* 0x002a080008057984 */ /* 0x000e620000000800 */
[----:B------:R-:W-:-:S03]  /*1810*/  FFMA R29, R16, R12, R27 ;  /* 0x0000000c101d7223 */ /* 0x000fc6000000001b */
[----:B------:R-:W-:Y:S04]  /*1820*/  STL [R4+0xc4], R3 ;  /* 0x0000c40304007387 */ /* 0x000fe80000100800 */
[----:B------:R-:W-:Y:S04]  /*1830*/  STL [R4+0xf4], R17 ;  /* 0x0000f41104007387 */ /* 0x000fe80000100800 */
[----:B------:R-:W3:Y:S04]  /*1840*/  LDS R17, [R8+0x4440] ;  /* 0x0044400008117984 */ /* 0x000ee80000000800 */
[----:B------:R-:W5:Y:S01]  /*1850*/  LDS R3, [R8+0x4444] ;  /* 0x0044440008037984 */ /* 0x000f620000000800 */
[----:B----4-:R-:W-:Y:S01]  /*1860*/  FFMA R20, R24, R25, R20 ;  /* 0x0000001918147223 */ /* 0x010fe20000000014 */
[----:B------:R-:W-:-:S02]  /*1870*/  FFMA R31, R25, R12, R26 ;  /* 0x0000000c191f7223 */ /* 0x000fc4000000001a */
[----:B------:R-:W2:Y:S01]  /*1880*/  LDS R25, [R8+0x3488] ;  /* 0x0034880008197984 */ /* 0x000ea20000000800 */
[----:B0-----:R-:W-:-:S03]  /*1890*/  FFMA R16, R13, R10, R20 ;  /* 0x0000000a0d107223 */ /* 0x001fc60000000014 */
[----:B------:R-:W0:Y:S04]  /*18a0*/  LDS R10, [R8+0x3f08] ;  /* 0x003f0800080a7984 */ /* 0x000e280000000800 */
[----:B------:R-:W4:Y:S01]  /*18b0*/  LDS R20, [R8+0x39c8] ;  /* 0x0039c80008147984 */ /* 0x000f220000000800 */
[----:B-1----:R-:W-:-:S03]  /*18c0*/  FFMA R27, R5, R12, R16 ;  /* 0x0000000c051b7223 */ /* 0x002fc60000000010 */
[----:B------:R-:W1:Y:S01]  /*18d0*/  LDS R16, [R8+0x4448] ;  /* 0x0044480008107984 */ /* 0x000e620000000800 */
[----:B------:R-:W-:-:S03]  /*18e0*/  FFMA R28, R24, R5, R19 ;  /* 0x00000005181c7223 */ /* 0x000fc60000000013 */
[----:B------:R-:W-:Y:S04]  /*18f0*/  STL [R4+0x8], R11 ;  /* 0x0000080b04007387 */ /* 0x000fe80000100800 */
[----:B------:R-:W1:Y:S04]  /*1900*/  LDS R26, [R8+0x4980] ;  /* 0x00498000081a7984 */ /* 0x000e680000000800 */
[----:B------:R-:W1:Y:S04]  /*1910*/  LDS R5, [R8+0x4984] ;  /* 0x0049840008057984 */ /* 0x000e680000000800 */
[----:B------:R-:W1:Y:S01]  /*1920*/  LDS R11, [R8+0x4988] ;  /* 0x00498800080b7984 */ /* 0x000e620000000800 */
[----:B------:R-:W-:Y:S01]  /*1930*/  FFMA R28, R13, R6, R28 ;  /* 0x000000060d1c7223 */ /* 0x000fe2000000001c */
[----:B---3--:R-:W-:Y:S01]  /*1940*/  FFMA R14, R14, R17, R21 ;  /* 0x000000110e0e7223 */ /* 0x008fe20000000015 */
[----:B-----5:R-:W-:Y:S01]  /*1950*/  FFMA R3, R18, R3, R15 ;  /* 0x0000000312037223 */ /* 0x020fe2000000000f */
[C---:B--2---:R-:W-:Y:S01]  /*1960*/  FFMA R6, R24.reuse, R25, R23 ;  /* 0x0000001918067223 */ /* 0x044fe20000000017 */
[----:B0-----:R-:W-:-:S03]  /*1970*/  FFMA R7, R24, R10, R7 ;  /* 0x0000000a18077223 */ /* 0x001fc60000000007 */
[C---:B----4-:R-:W-:Y:S01]  /*1980*/  FFMA R19, R13.reuse, R20, R6 ;  /* 0x000000140d137223 */ /* 0x050fe20000000006 */
[----:B-1----:R-:W-:Y:S01]  /*1990*/  FFMA R7, R13, R16, R7 ;  /* 0x000000100d077223 */ /* 0x002fe20000000007 */
[-C--:B------:R-:W-:Y:S02]  /*19a0*/  FFMA R25, R25, R12.reuse, R28 ;  /* 0x0000000c19197223 */ /* 0x080fe4000000001c */
[----:B------:R-:W-:Y:S01]  /*19b0*/  FFMA R19, R10, R12, R19 ;  /* 0x0000000c0a137223 */ /* 0x000fe20000000013 */
[----:B------:R2:W-:Y:S01]  /*19c0*/  STL [R4+0x30], R37 ;  /* 0x0000302504007387 */ /* 0x0005e20000100800 */
[----:B------:R-:W-:Y:S01]  /*19d0*/  FFMA R9, R9, R26, R14 ;  /* 0x0000001a09097223 */ /* 0x000fe2000000000e */
[----:B------:R-:W-:Y:S01]  /*19e0*/  FFMA R3, R22, R5, R3 ;  /* 0x0000000516037223 */ /* 0x000fe20000000003 */
[----:B------:R-:W-:Y:S01]  /*19f0*/  FFMA R7, R12, R11, R7 ;  /* 0x0000000b0c077223 */ /* 0x000fe20000000007 */
[----:B------:R2:W-:Y:S01]  /*1a00*/  STL [R4+0x64], R35 ;  /* 0x0000642304007387 */ /* 0x0005e20000100800 */
[----:B------:R-:W-:-:S03]  /*1a10*/  VIADD R2, R2, 0x1 ;  /* 0x0000000102027836 */ /* 0x000fc60000000000 */
[----:B------:R2:W-:Y:S04]  /*1a20*/  STL [R4+0x38], R29 ;  /* 0x0000381d04007387 */ /* 0x0005e80000100800 */
[----:B------:R2:W-:Y:S04]  /*1a30*/  STL [R4+0x68], R31 ;  /* 0x0000681f04007387 */ /* 0x0005e80000100800 */
[----:B------:R2:W-:Y:S04]  /*1a40*/  STL [R4+0x98], R27 ;  /* 0x0000981b04007387 */ /* 0x0005e80000100800 */
[----:B------:R2:W-:Y:S04]  /*1a50*/  STL [R4+0xc8], R25 ;  /* 0x0000c81904007387 */ /* 0x0005e80000100800 */
[----:B------:R2:W-:Y:S04]  /*1a60*/  STL [R4+0xf8], R19 ;  /* 0x0000f81304007387 */ /* 0x0005e80000100800 */
[----:B------:R2:W-:Y:S04]  /*1a70*/  STL [R4+0x120], R9 ;  /* 0x0001200904007387 */ /* 0x0005e80000100800 */
[----:B------:R2:W-:Y:S04]  /*1a80*/  STL [R4+0x124], R3 ;  /* 0x0001240304007387 */ /* 0x0005e80000100800 */
[----:B------:R2:W-:Y:S01]  /*1a90*/  STL [R4+0x128], R7 ;  /* 0x0001280704007387 */ /* 0x0005e20000100800 */
[----:B------:R-:W-:-:S13]  /*1aa0*/  ISETP.NE.AND P0, PT, R2, 0x4, PT ;  /* 0x000000040200780c */ /* 0x000fda0003f05270 */
[----:B--2---:R-:W-:Y:S05]  /*1ab0*/  @P0 BRA `(.L_x_9) ;  /* 0xfffffff400540947 */ /* 0x004fea000383ffff */
[----:B------:R-:W-:-:S04]  /*1ac0*/  UIADD3 UR4, UPT, UPT, UR4, 0x1, URZ ;  /* 0x0000000104047890 */ /* 0x000fc8000fffe0ff */
[----:B------:R-:W-:-:S09]  /*1ad0*/  UISETP.NE.AND UP0, UPT, UR4, 0x3, UPT ;  /* 0x000000030400788c */ /* 0x000fd2000bf05270 */
[----:B------:R-:W-:Y:S05]  /*1ae0*/  BRA.U UP0, `(.L_x_10) ;  /* 0xffffffe500ac7547 */ /* 0x000fea000b83ffff */
[----:B------:R-:W0:Y:S01]  /*1af0*/  S2R R10, SR_TID.X ;  /* 0x00000000000a7919 */ /* 0x000e220000002100 */
[----:B------:R-:W1:Y:S01]  /*1b00*/  LDC.64 R40, c[0x0][0x398] ;  /* 0x0000e600ff287b82 */ /* 0x000e620000000a00 */
[----:B------:R-:W2:Y:S01]  /*1b10*/  S2R R8, SR_CTAID.X ;  /* 0x0000000000087919 */ /* 0x000ea20000002500 */
[----:B------:R-:W3:Y:S06]  /*1b20*/  LDL.128 R28, [R1] ;  /* 0x00000000011c7983 */ /* 0x000eec0000100c00 */
[----:B------:R-:W4:Y:S01]  /*1b30*/  LDC.64 R42, c[0x0][0x390] ;  /* 0x0000e400ff2a7b82 */ /* 0x000f220000000a00 */
[----:B------:R-:W5:Y:S04]  /*1b40*/  LDL.128 R24, [R1+0x30] ;  /* 0x0000300001187983 */ /* 0x000f680000100c00 */
[----:B------:R-:W5:Y:S04]  /*1b50*/  LDL.128 R4, [R1+0x90] ;  /* 0x0000900001047983 */ /* 0x000f680000100c00 */
[----:B------:R-:W5:Y:S04]  /*1b60*/  LDL.128 R20, [R1+0x60] ;  /* 0x0000600001147983 */ /* 0x000f680000100c00 */
[----:B------:R-:W5:Y:S04]  /*1b70*/  LDL.128 R16, [R1+0xf0] ;  /* 0x0000f00001107983 */ /* 0x000f680000100c00 */
[----:B------:R-:W5:Y:S01]  /*1b80*/  LDL.128 R12, [R1+0xc0] ;  /* 0x0000c000010c7983 */ /* 0x000f620000100c00 */
[----:B0-----:R-:W-:-:S03]  /*1b90*/  LOP3.LUT R0, R10, 0x3, RZ, 0xc0, !PT ;  /* 0x000000030a007812 */ /* 0x001fc600078ec0ff */
[----:B------:R-:W5:Y:S01]  /*1ba0*/  LDL.128 R36, [R1+0x10] ;  /* 0x0000100001247983 */ /* 0x000f620000100c00 */
[----:B--2---:R-:W-:Y:S01]  /*1bb0*/  LOP3.LUT R9, R8, 0x7, RZ, 0xc0, !PT ;  /* 0x0000000708097812 */ /* 0x004fe200078ec0ff */
[----:B------:R-:W-:-:S04]  /*1bc0*/  IMAD R0, R0, 0xc, RZ ;  /* 0x0000000c00007824 */ /* 0x000fc800078e02ff */
[----:B------:R-:W-:-:S04]  /*1bd0*/  IMAD R9, R9, 0x30, R0 ;  /* 0x0000003009097824 */ /* 0x000fc800078e0200 */
[----:B-1----:R-:W-:-:S05]  /*1be0*/  IMAD.WIDE.U32 R40, R9, 0x4, R40 ;  /* 0x0000000409287825 */ /* 0x002fca00078e0028 */
[----:B------:R-:W3:Y:S04]  /*1bf0*/  LDG.E.CONSTANT R35, desc[UR12][R40.64] ;  /* 0x0000000c28237981 */ /* 0x000ee8000c1e9900 */
[----:B------:R-:W2:Y:S01]  /*1c00*/  LDG.E.CONSTANT R33, desc[UR12][R40.64+0x8] ;  /* 0x0000080c28217981 */ /* 0x000ea2000c1e9900 */
[----:B------:R-:W-:Y:S02]  /*1c10*/  LOP3.LUT R0, R10, 0xffff, RZ, 0xc0, !PT ;  /* 0x0000ffff0a007812 */ /* 0x000fe400078ec0ff */
[----:B------:R-:W-:Y:S01]  /*1c20*/  SHF.R.U32.HI R8, RZ, 0x3, R8 ;  /* 0x00000003ff087819 */ /* 0x000fe20000011608 */
[----:B------:R-:W5:Y:S02]  /*1c30*/  LDG.E.CONSTANT R2, desc[UR12][R40.64+0x4] ;  /* 0x0000040c28027981 */ /* 0x000f64000c1e9900 */
[----:B------:R-:W-:-:S05]  /*1c40*/  IMAD R0, R0, 0x925, RZ ;  /* 0x0000092500007824 */ /* 0x000fca00078e02ff */
[----:B------:R-:W-:-:S04]  /*1c50*/  SHF.R.U32.HI R0, RZ, 0x10, R0 ;  /* 0x00000010ff007819 */ /* 0x000fc80000011600 */
[----:B------:R-:W-:-:S05]  /*1c60*/  PRMT R3, R0, 0x9910, RZ ;  /* 0x0000991000037816 */ /* 0x000fca00000000ff */
[----:B------:R-:W-:-:S04]  /*1c70*/  IMAD R3, R3, 0x1c, RZ ;  /* 0x0000001c03037824 */ /* 0x000fc800078e02ff */
[----:B------:R-:W-:-:S05]  /*1c80*/  IMAD.MOV R3, RZ, RZ, -R3 ;  /* 0x000000ffff037224 */ /* 0x000fca00078e0a03 */
[----:B------:R-:W-:-:S05]  /*1c90*/  PRMT R3, R3, 0x7710, RZ ;  /* 0x0000771003037816 */ /* 0x000fca00000000ff */
[----:B------:R-:W-:-:S05]  /*1ca0*/  IMAD.IADD R3, R3, 0x1, R10 ;  /* 0x0000000103037824 */ /* 0x000fca00078e020a */
[----:B------:R-:W-:-:S04]  /*1cb0*/  LOP3.LUT R3, R3, 0xffff, RZ, 0xc0, !PT ;  /* 0x0000ffff03037812 */ /* 0x000fc800078ec0ff */
[----:B------:R-:W-:-:S04]  /*1cc0*/  SHF.R.U32.HI R3, RZ, 0x2, R3 ;  /* 0x00000002ff037819 */ /* 0x000fc80000011603 */
[----:B------:R-:W-:Y:S01]  /*1cd0*/  PRMT R3, R3, 0x9910, RZ ;  /* 0x0000991003037816 */ /* 0x000fe200000000ff */
[----:B------:R-:W-:-:S04]  /*1ce0*/  IMAD R9, R8, 0xa80, R9 ;  /* 0x00000a8008097824 */ /* 0x000fc800078e0209 */
[----:B------:R-:W-:Y:S02]  /*1cf0*/  IMAD R3, R3, 0x180, RZ ;  /* 0x0000018003037824 */ /* 0x000fe400078e02ff */
[----:B------:R-:W-:-:S03]  /*1d00*/  IMAD R0, R0, 0x1500, R9 ;  /* 0x0000150000007824 */ /* 0x000fc600078e0209 */
[----:B------:R-:W-:-:S05]  /*1d10*/  LOP3.LUT R3, R3, 0xffff, RZ, 0xc0, !PT ;  /* 0x0000ffff03037812 */ /* 0x000fca00078ec0ff */
[----:B------:R-:W-:-:S04]  /*1d20*/  IMAD.IADD R3, R3, 0x1, R0 ;  /* 0x0000000103037824 */ /* 0x000fc800078e0200 */
[----:B----4-:R-:W-:-:S04]  /*1d30*/  IMAD.WIDE.U32 R42, R3, 0x4, R42 ;  /* 0x00000004032a7825 */ /* 0x010fc800078e002a */
[----:B---3--:R-:W-:Y:S01]  /*1d40*/  FADD R28, R28, R35 ;  /* 0x000000231c1c7221 */ /* 0x008fe20000000000 */
[----:B--2---:R-:W-:-:S04]  /*1d50*/  FADD R3, R30, R33 ;  /* 0x000000211e037221 */ /* 0x004fc80000000000 */
[----:B------:R-:W-:Y:S01]  /*1d60*/  FMNMX R28, R28, 6, PT ;  /* 0x40c000001c1c7809 */ /* 0x000fe20003800000 */
[----:B-----5:R-:W-:-:S03]  /*1d70*/  FADD R26, R26, R33 ;  /* 0x000000211a1a7221 */ /* 0x020fc60000000000 */
[----:B------:R-:W-:Y:S02]  /*1d80*/  FMNMX R9, RZ, R28, !PT ;  /* 0x0000001cff097209 */ /* 0x000fe40007800000 */
[----:B------:R-:W-:Y:S02]  /*1d90*/  FMNMX R3, R3, 6, PT ;  /* 0x40c0000003037809 */ /* 0x000fe40003800000 */
[----:B------:R-:W-:Y:S01]  /*1da0*/  FMNMX R26, R26, 6, PT ;  /* 0x40c000001a1a7809 */ /* 0x000fe20003800000 */
[----:B------:R0:W-:Y:S03]  /*1db0*/  STG.E desc[UR12][R42.64], R9 ;  /* 0x000000092a007986 */ /* 0x0001e6000c10190c */
[----:B------:R-:W-:Y:S02]  /*1dc0*/  FMNMX R11, RZ, R26, !PT ;  /* 0x0000001aff0b7209 */ /* 0x000fe40007800000 */
[----:B0-----:R-:W-:-:S03]  /*1dd0*/  FMNMX R9, RZ, R3, !PT ;  /* 0x00000003ff097209 */ /* 0x001fc60007800000 */
[----:B------:R-:W-:Y:S04]  /*1de0*/  STG.E desc[UR12][R42.64+0xa808], R11 ;  /* 0x00a8080b2a007986 */ /* 0x000fe8000c10190c */
[----:B------:R0:W-:Y:S04]  /*1df0*/  STG.E desc[UR12][R42.64+0x8], R9 ;  /* 0x000008092a007986 */ /* 0x0001e8000c10190c */
[----:B0-----:R-:W2:Y:S01]  /*1e00*/  LDL.128 R8, [R1+0x120] ;  /* 0x0001200001087983 */ /* 0x001ea20000100c00 */
[C---:B------:R-:W-:Y:S01]  /*1e10*/  FADD R0, R35.reuse, R24 ;  /* 0x0000001823007221 */ /* 0x040fe20000000000 */
[----:B------:R-:W-:-:S04]  /*1e20*/  FADD R4, R35, R4 ;  /* 0x0000000423047221 */ /* 0x000fc80000000000 */
[----:B------:R-:W-:Y:S02]  /*1e30*/  FMNMX R0, R0, 6, PT ;  /* 0x40c0000000007809 */ /* 0x000fe40003800000 */
[----:B------:R-:W-:Y:S02]  /*1e40*/  FMNMX R4, R4, 6, PT ;  /* 0x40c0000004047809 */ /* 0x000fe40003800000 */
[----:B------:R-:W-:Y:S01]  /*1e50*/  FMNMX R3, RZ, R0, !PT ;  /* 0x00000000ff037209 */ /* 0x000fe20007800000 */
[----:B------:R-:W-:Y:S01]  /*1e60*/  FADD R20, R35, R20 ;  /* 0x0000001423147221 */ /* 0x000fe20000000000 */
[----:B------:R-:W-:-:S03]  /*1e70*/  FADD R21, R21, R2 ;  /* 0x0000000215157221 */ /* 0x000fc60000000000 */
[----:B------:R0:W-:Y:S01]  /*1e80*/  STG.E desc[UR12][R42.64+0xa800], R3 ;  /* 0x00a800032a007986 */ /* 0x0001e2000c10190c */
[----:B------:R-:W-:Y:S01]  /*1e90*/  FMNMX R20, R20, 6, PT ;  /* 0x40c0000014147809 */ /* 0x000fe20003800000 */
[--C-:B------:R-:W-:Y:S01]  /*1ea0*/  FADD R5, R5, R2.reuse ;  /* 0x0000000205057221 */ /* 0x100fe20000000000 */
[----:B------:R-:W-:Y:S02]  /*1eb0*/  FMNMX R0, R21, 6, PT ;  /* 0x40c0000015007809 */ /* 0x000fe40003800000 */
[----:B------:R-:W-:Y:S02]  /*1ec0*/  FMNMX R21, RZ, R20, !PT ;  /* 0x00000014ff157209 */ /* 0x000fe40007800000 */
[----:B0-----:R-:W-:Y:S02]  /*1ed0*/  FMNMX R3, RZ, R4, !PT ;  /* 0x00000004ff037209 */ /* 0x001fe40007800000 */
[----:B------:R-:W3:Y:S01]  /*1ee0*/  LDG.E.CONSTANT R4, desc[UR12][R40.64+0xc] ;  /* 0x00000c0c28047981 */ /* 0x000ee2000c1e9900 */
[----:B------:R-:W-:Y:S01]  /*1ef0*/  FMNMX R5, R5, 6, PT ;  /* 0x40c0000005057809 */ /* 0x000fe20003800000 */
[----:B------:R-:W-:-:S02]  /*1f00*/  FADD R17, R17, R2 ;  /* 0x0000000211117221 */ /* 0x000fc40000000000 */
[----:B------:R0:W-:Y:S03]  /*1f10*/  STG.E desc[UR12][R42.64+0x15000], R21 ;  /* 0x015000152a007986 */ /* 0x0001e6000c10190c */
[----:B------:R-:W-:Y:S01]  /*1f20*/  FMNMX R17, R17, 6, PT ;  /* 0x40c0000011117809 */ /* 0x000fe20003800000 */
[--C-:B------:R-:W-:Y:S01]  /*1f30*/  FADD R22, R22, R33.reuse ;  /* 0x0000002116167221 */ /* 0x100fe20000000000 */
[----:B------:R1:W-:Y:S01]  /*1f40*/  STG.E desc[UR12][R42.64+0x1f800], R3 ;  /* 0x01f800032a007986 */ /* 0x0003e2000c10190c */
[--C-:B------:R-:W-:Y:S01]  /*1f50*/  FADD R6, R6, R33.reuse ;  /* 0x0000002106067221 */ /* 0x100fe20000000000 */
[----:B0-----:R-:W-:Y:S01]  /*1f60*/  FMNMX R21, RZ, R5, !PT ;  /* 0x00000005ff157209 */ /* 0x001fe20007800000 */
[C---:B------:R-:W-:Y:S01]  /*1f70*/  FADD R12, R35.reuse, R12 ;  /* 0x0000000c230c7221 */ /* 0x040fe20000000000 */
[--C-:B------:R-:W-:Y:S01]  /*1f80*/  FADD R14, R14, R33.reuse ;  /* 0x000000210e0e7221 */ /* 0x100fe20000000000 */
[----:B------:R-:W-:Y:S01]  /*1f90*/  FADD R16, R35, R16 ;  /* 0x0000001023107221 */ /* 0x000fe20000000000 */
[----:B------:R-:W-:Y:S01]  /*1fa0*/  FADD R18, R18, R33 ;  /* 0x0000002112127221 */ /* 0x000fe20000000000 */
[----:B------:R0:W-:Y:S04]  /*1fb0*/  STG.E desc[UR12][R42.64+0x1f804], R21 ;  /* 0x01f804152a007986 */ /* 0x0001e8000c10190c */
[----:B-1----:R-:W4:Y:S01]  /*1fc0*/  LDG.E.CONSTANT R3, desc[UR12][R40.64+0x10] ;  /* 0x0000100c28037981 */ /* 0x002f22000c1e9900 */
[----:B0-----:R-:W-:-:S03]  /*1fd0*/  FMNMX R21, RZ, R17, !PT ;  /* 0x00000011ff157209 */ /* 0x001fc60007800000 */
[----:B------:R-:W5:Y:S01]  /*1fe0*/  LDG.E.CONSTANT R17, desc[UR12][R40.64+0x18] ;  /* 0x0000180c28117981 */ /* 0x000f62000c1e9900 */
[----:B--2---:R-:W-:Y:S01]  /*1ff0*/  FADD R8, R35, R8 ;  /* 0x0000000823087221 */ /* 0x004fe20000000000 */
[----:B------:R-:W-:Y:S02]  /*2000*/  FADD R10, R10, R33 ;  /* 0x000000210a0a7221 */ /* 0x000fe40000000000 */
[----:B------:R-:W2:Y:S01]  /*2010*/  LDL.128 R32, [R1+0x40] ;  /* 0x0000400001207983 */ /* 0x000ea20000100c00 */
[--C-:B------:R-:W-:Y:S01]  /*2020*/  FADD R29, R29, R2.reuse ;  /* 0x000000021d1d7221 */ /* 0x100fe20000000000 */
[----:B------:R-:W-:Y:S01]  /*2030*/  FADD R25, R25, R2 ;  /* 0x0000000219197221 */ /* 0x000fe20000000000 */
[----:B------:R-:W-:-:S03]  /*2040*/  FMNMX R12, R12, 6, PT ;  /* 0x40c000000c0c7809 */ /* 0x000fc60003800000 */
[----:B------:R-:W-:Y:S02]  /*2050*/  FMNMX R29, R29, 6, PT ;  /* 0x40c000001d1d7809 */ /* 0x000fe40003800000 */
[----:B------:R-:W-:Y:S02]  /*2060*/  FMNMX R25, R25, 6, PT ;  /* 0x40c0000019197809 */ /* 0x000fe40003800000 */
[----:B------:R-:W-:Y:S02]  /*2070*/  FMNMX R29, RZ, R29, !PT ;  /* 0x0000001dff1d7209 */ /* 0x000fe40007800000 */
[----:B------:R-:W-:Y:S02]  /*2080*/  FMNMX R5, RZ, R12, !PT ;  /* 0x0000000cff057209 */ /* 0x000fe40007800000 */
[----:B------:R-:W-:Y:S01]  /*2090*/  FMNMX R16, R16, 6, PT ;  /* 0x40c0000010107809 */ /* 0x000fe20003800000 */
[----:B------:R0:W-:Y:S01]  /*20a0*/  STG.E desc[UR12][R42.64+0x4], R29 ;  /* 0x0000041d2a007986 */ /* 0x0001e2000c10190c */
[----:B------:R-:W-:-:S02]  /*20b0*/  FMNMX R25, RZ, R25, !PT ;  /* 0x00000019ff197209 */ /* 0x000fc40007800000 */
[----:B------:R-:W-:Y:S01]  /*20c0*/  FMNMX R22, R22, 6, PT ;  /* 0x40c0000016167809 */ /* 0x000fe20003800000 */
[----:B------:R1:W-:Y:S01]  /*20d0*/  STG.E desc[UR12][R42.64+0x2a000], R5 ;  /* 0x02a000052a007986 */ /* 0x0003e2000c10190c */
[----:B------:R-:W-:Y:S02]  /*20e0*/  FMNMX R18, R18, 6, PT ;  /* 0x40c0000012127809 */ /* 0x000fe40003800000 */
[----:B------:R-:W-:Y:S02]  /*20f0*/  FMNMX R8, R8, 6, PT ;  /* 0x40c0000008087809 */ /* 0x000fe40003800000 */
[----:B0-----:R-:W-:Y:S01]  /*2100*/  FMNMX R29, RZ, R0, !PT ;  /* 0x00000000ff1d7209 */ /* 0x001fe20007800000 */
[----:B------:R0:W-:Y:S01]  /*2110*/  STG.E desc[UR12][R42.64+0xa804], R25 ;  /* 0x00a804192a007986 */ /* 0x0001e2000c10190c */
[----:B-1----:R-:W-:-:S03]  /*2120*/  FMNMX R5, RZ, R16, !PT ;  /* 0x00000010ff057209 */ /* 0x002fc60007800000 */
[----:B------:R1:W-:Y:S01]  /*2130*/  STG.E desc[UR12][R42.64+0x15004], R29 ;  /* 0x0150041d2a007986 */ /* 0x0003e2000c10190c */
[--C-:B---3--:R-:W-:Y:S01]  /*2140*/  FADD R31, R31, R4.reuse ;  /* 0x000000041f1f7221 */ /* 0x108fe20000000000 */
[----:B------:R-:W-:Y:S01]  /*2150*/  FADD R23, R23, R4 ;  /* 0x0000000417177221 */ /* 0x000fe20000000000 */
[--C-:B------:R-:W-:Y:S01]  /*2160*/  FADD R9, R9, R2.reuse ;  /* 0x0000000209097221 */ /* 0x100fe20000000000 */
[----:B------:R3:W-:Y:S01]  /*2170*/  STG.E desc[UR12][R42.64+0x34800], R5 ;  /* 0x034800052a007986 */ /* 0x0007e2000c10190c */
[----:B------:R-:W-:Y:S02]  /*2180*/  FMNMX R6, R6, 6, PT ;  /* 0x40c0000006067809 */ /* 0x000fe40003800000 */
[----:B0-----:R-:W-:Y:S01]  /*2190*/  FMNMX R25, RZ, R22, !PT ;  /* 0x00000016ff197209 */ /* 0x001fe20007800000 */
[----:B------:R-:W-:Y:S01]  /*21a0*/  FADD R13, R13, R2 ;  /* 0x000000020d0d7221 */ /* 0x000fe20000000000 */
[--C-:B------:R-:W-:Y:S01]  /*21b0*/  FADD R27, R27, R4.reuse ;  /* 0x000000041b1b7221 */ /* 0x100fe20000000000 */
[----:B------:R-:W-:Y:S01]  /*21c0*/  FADD R7, R7, R4 ;  /* 0x0000000407077221 */ /* 0x000fe20000000000 */
[----:B-1----:R-:W-:Y:S01]  /*21d0*/  FMNMX R29, RZ, R18, !PT ;  /* 0x00000012ff1d7209 */ /* 0x002fe20007800000 */
[----:B------:R0:W-:Y:S01]  /*21e0*/  STG.E desc[UR12][R42.64+0x15008], R25 ;  /* 0x015008192a007986 */ /* 0x0001e2000c10190c */
[----:B------:R-:W-:-:S02]  /*21f0*/  FMNMX R2, R31, 6, PT ;  /* 0x40c000001f027809 */ /* 0x000fc40003800000 */
[----:B---3--:R-:W-:Y:S01]  /*2200*/  FMNMX R5, RZ, R8, !PT ;  /* 0x00000008ff057209 */ /* 0x008fe20007800000 */
[----:B------:R1:W-:Y:S01]  /*2210*/  STG.E desc[UR12][R42.64+0x34808], R29 ;  /* 0x0348081d2a007986 */ /* 0x0003e2000c10190c */
[----:B------:R-:W-:Y:S02]  /*2220*/  FMNMX R23, R23, 6, PT ;  /* 0x40c0000017177809 */ /* 0x000fe40003800000 */
[----:B------:R-:W-:Y:S01]  /*2230*/  FMNMX R9, R9, 6, PT ;  /* 0x40c0000009097809 */ /* 0x000fe20003800000 */
[----:B------:R3:W-:Y:S01]  /*2240*/  STG.E desc[UR12][R42.64+0x3f000], R5 ;  /* 0x03f000052a007986 */ /* 0x0007e2000c10190c */
[----:B------:R-:W-:Y:S02]  /*2250*/  FMNMX R14, R14, 6, PT ;  /* 0x40c000000e0e7809 */ /* 0x000fe40003800000 */
[----:B0-----:R-:W-:Y:S01]  /*2260*/  FMNMX R25, RZ, R6, !PT ;  /* 0x00000006ff197209 */ /* 0x001fe20007800000 */
[----:B------:R0:W-:Y:S01]  /*2270*/  STG.E desc[UR12][R42.64+0x34804], R21 ;  /* 0x034804152a007986 */ /* 0x0001e2000c10190c */
[----:B------:R-:W-:-:S03]  /*2280*/  FMNMX R27, R27, 6, PT ;  /* 0x40c000001b1b7809 */ /* 0x000fc60003800000 */
[----:B-1----:R-:W5:Y:S01]  /*2290*/  LDL.128 R28, [R1+0x70] ;  /* 0x00007000011c7983 */ /* 0x002f620000100c00 */
[----:B------:R-:W-:Y:S02]  /*22a0*/  FMNMX R9, RZ, R9, !PT ;  /* 0x00000009ff097209 */ /* 0x000fe40007800000 */
[----:B---3--:R-:W-:Y:S01]  /*22b0*/  FMNMX R5, RZ, R2, !PT ;  /* 0x00000002ff057209 */ /* 0x008fe20007800000 */
[----:B------:R-:W-:Y:S01]  /*22c0*/  FADD R11, R11, R4 ;  /* 0x000000040b0b7221 */ /* 0x000fe20000000000 */
[----:B------:R-:W-:Y:S01]  /*22d0*/  FMNMX R2, R7, 6, PT ;  /* 0x40c0000007027809 */ /* 0x000fe20003800000 */
[----:B------:R1:W-:Y:S01]  /*22e0*/  STG.E desc[UR12][R42.64+0x1f808], R25 ;  /* 0x01f808192a007986 */ /* 0x0003e2000c10190c */
[----:B------:R-:W-:Y:S02]  /*22f0*/  FMNMX R7, RZ, R23, !PT ;  /* 0x00000017ff077209 */ /* 0x000fe40007800000 */
[----:B------:R-:W-:Y:S01]  /*2300*/  FMNMX R27, RZ, R27, !PT ;  /* 0x0000001bff1b7209 */ /* 0x000fe20007800000 */
[----:B0-----:R-:W3:Y:S04]  /*2310*/  LDL.128 R20, [R1+0xa0] ;  /* 0x0000a00001147983 */ /* 0x001ee80000100c00 */
[----:B------:R-:W3:Y:S01]  /*2320*/  LDG.E.CONSTANT R0, desc[UR12][R40.64+0x14] ;  /* 0x0000140c28007981 */ /* 0x000ee2000c1e9900 */
[----:B-1----:R-:W-:-:S03]  /*2330*/  FMNMX R25, RZ, R14, !PT ;  /* 0x0000000eff197209 */ /* 0x002fc60007800000 */
[----:B------:R0:W-:Y:S01]  /*2340*/  STG.E desc[UR12][R42.64+0x3f004], R9 ;  /* 0x03f004092a007986 */ /* 0x0001e2000c10190c */
[----:B------:R-:W-:Y:S01]  /*2350*/  FMNMX R11, R11, 6, PT ;  /* 0x40c000000b0b7809 */ /* 0x000fe20003800000 */
[----:B----4-:R-:W-:Y:S02]  /*2360*/  FADD R36, R36, R3 ;  /* 0x0000000324247221 */ /* 0x010fe40000000000 */
[----:B------:R-:W-:Y:S01]  /*2370*/  STG.E desc[UR12][R42.64+0x2a008], R25 ;  /* 0x02a008192a007986 */ /* 0x000fe2000c10190c */
[----:B------:R-:W-:-:S03]  /*2380*/  FMNMX R11, RZ, R11, !PT ;  /* 0x0000000bff0b7209 */ /* 0x000fc60007800000 */
[----:B------:R1:W-:Y:S01]  /*2390*/  STG.E desc[UR12][R42.64+0xa80c], R27 ;  /* 0x00a80c1b2a007986 */ /* 0x0003e2000c10190c */
[----:B0-----:R-:W-:Y:S02]  /*23a0*/  FMNMX R9, RZ, R2, !PT ;  /* 0x00000002ff097209 */ /* 0x001fe40007800000 */
[----:B------:R-:W-:Y:S02]  /*23b0*/  FMNMX R13, R13, 6, PT ;  /* 0x40c000000d0d7809 */ /* 0x000fe40003800000 */
[----:B------:R-:W-:Y:S01]  /*23c0*/  FMNMX R36, R36, 6, PT ;  /* 0x40c0000024247809 */ /* 0x000fe20003800000 */
[----:B-1----:R-:W4:Y:S01]  /*23d0*/  LDL.128 R24, [R1+0xd0] ;  /* 0x0000d00001187983 */ /* 0x002f220000100c00 */
[----:B------:R-:W-:Y:S02]  /*23e0*/  FMNMX R13, RZ, R13, !PT ;  /* 0x0000000dff0d7209 */ /* 0x000fe40007800000 */
[----:B------:R-:W-:Y:S01]  /*23f0*/  FMNMX R10, R10, 6, PT ;  /* 0x40c000000a0a7809 */ /* 0x000fe20003800000 */
[----:B------:R0:W-:Y:S04]  /*2400*/  STG.E desc[UR12][R42.64+0xc], R5 ;  /* 0x00000c052a007986 */ /* 0x0001e8000c10190c */
[----:B------:R-:W-:Y:S04]  /*2410*/  STG.E desc[UR12][R42.64+0x1f80c], R9 ;  /* 0x01f80c092a007986 */ /* 0x000fe8000c10190c */
[----:B------:R-:W-:Y:S01]  /*2420*/  STG.E desc[UR12][R42.64+0x3f00c], R11 ;  /* 0x03f00c0b2a007986 */ /* 0x000fe2000c10190c */
[----:B0-----:R-:W-:-:S03]  /*2430*/  FMNMX R5, RZ, R36, !PT ;  /* 0x00000024ff057209 */ /* 0x001fc60007800000 */
[----:B------:R0:W-:Y:S01]  /*2440*/  STG.E desc[UR12][R42.64+0x2a004], R13 ;  /* 0x02a0040d2a007986 */ /* 0x0001e2000c10190c */
[--C-:B------:R-:W-:Y:S01]  /*2450*/  FADD R15, R15, R4.reuse ;  /* 0x000000040f0f7221 */ /* 0x100fe20000000000 */
[----:B------:R-:W-:Y:S02]  /*2460*/  FADD R19, R19, R4 ;  /* 0x0000000413137221 */ /* 0x000fe40000000000 */
[----:B------:R-:W-:Y:S04]  /*2470*/  STG.E desc[UR12][R42.64+0x1500c], R7 ;  /* 0x01500c072a007986 */ /* 0x000fe8000c10190c */
[----:B------:R1:W-:Y:S01]  /*2480*/  STG.E desc[UR12][R42.64+0x10], R5 ;  /* 0x000010052a007986 */ /* 0x0003e2000c10190c */
[----:B0-----:R-:W-:-:S03]  /*2490*/  FMNMX R13, RZ, R10, !PT ;  /* 0x0000000aff0d7209 */ /* 0x001fc60007800000 */
[----:B-1----:R-:W4:Y:S01]  /*24a0*/  LDL.128 R4, [R1+0x100] ;  /* 0x0001000001047983 */ /* 0x002f220000100c00 */
[----:B--2---:R-:W-:Y:S01]  /*24b0*/  FADD R32, R3, R32 ;  /* 0x0000002003207221 */ /* 0x004fe20000000000 */
[----:B-----5:R-:W-:-:S04]  /*24c0*/  FADD R2, R34, R17 ;  /* 0x0000001122027221 */ /* 0x020fc80000000000 */
[----:B------:R-:W-:Y:S02]  /*24d0*/  FMNMX R32, R32, 6, PT ;  /* 0x40c0000020207809 */ /* 0x000fe40003800000 */
[----:B------:R-:W-:Y:S02]  /*24e0*/  FMNMX R2, R2, 6, PT ;  /* 0x40c0000002027809 */ /* 0x000fe40003800000 */
[----:B------:R-:W-:Y:S02]  /*24f0*/  FMNMX R11, RZ, R32, !PT ;  /* 0x00000020ff0b7209 */ /* 0x000fe40007800000 */
[----:B------:R-:W-:Y:S01]  /*2500*/  FMNMX R9, RZ, R2, !PT ;  /* 0x00000002ff097209 */ /* 0x000fe20007800000 */
[----:B------:R-:W-:Y:S01]  /*2510*/  FADD R38, R38, R17 ;  /* 0x0000001126267221 */ /* 0x000fe20000000000 */
[----:B------:R-:W-:Y:S04]  /*2520*/  STG.E desc[UR12][R42.64+0x3f008], R13 ;  /* 0x03f0080d2a007986 */ /* 0x000fe8000c10190c */
[----:B------:R-:W-:Y:S04]  /*2530*/  STG.E desc[UR12][R42.64+0xa810], R11 ;  /* 0x00a8100b2a007986 */ /* 0x000fe8000c10190c */
[----:B------:R0:W-:Y:S01]  /*2540*/  STG.E desc[UR12][R42.64+0xa818], R9 ;  /* 0x00a818092a007986 */ /* 0x0001e2000c10190c */
[----:B------:R-:W-:-:S02]  /*2550*/  FMNMX R15, R15, 6, PT ;  /* 0x40c000000f0f7809 */ /* 0x000fc40003800000 */
[----:B------:R-:W-:Y:S01]  /*2560*/  FMNMX R19, R19, 6, PT ;  /* 0x40c0000013137809 */ /* 0x000fe20003800000 */
[----:B------:R-:W2:Y:S04]  /*2570*/  LDG.E.CONSTANT R2, desc[UR12][R40.64+0x24] ;  /* 0x0000240c28027981 */ /* 0x000ea8000c1e9900 */
[----:B0-----:R-:W5:Y:S01]  /*2580*/  LDL.128 R8, [R1+0x130] ;  /* 0x0001300001087983 */ /* 0x001f620000100c00 */
[----:B------:R-:W-:-:S04]  /*2590*/  FMNMX R38, R38, 6, PT ;  /* 0x40c0000026267809 */ /* 0x000fc80003800000 */
[----:B------:R-:W-:Y:S02]  /*25a0*/  FMNMX R13, RZ, R38, !PT ;  /* 0x00000026ff0d7209 */ /* 0x000fe40007800000 */
[----:B------:R-:W-:Y:S02]  /*25b0*/  FMNMX R15, RZ, R15, !PT ;  /* 0x0000000fff0f7209 */ /* 0x000fe40007800000 */
[----:B------:R-:W-:Y:S01]  /*25c0*/  FMNMX R19, RZ, R19, !PT ;  /* 0x00000013ff137209 */ /* 0x000fe20007800000 */
[----:B------:R0:W-:Y:S04]  /*25d0*/  STG.E desc[UR12][R42.64+0x18], R13 ;  /* 0x0000180d2a007986 */ /* 0x0001e8000c10190c */
[----:B------:R1:W-:Y:S01]  /*25e0*/  STG.E desc[UR12][R42.64+0x2a00c], R15 ;  /* 0x02a00c0f2a007986 */ /* 0x0003e2000c10190c */
[----:B------:R-:W-:Y:S01]  /*25f0*/  FADD R28, R3, R28 ;  /* 0x0000001c031c7221 */ /* 0x000fe20000000000 */
[----:B------:R-:W-:-:S04]  /*2600*/  FADD R30, R30, R17 ;  /* 0x000000111e1e7221 */ /* 0x000fc80000000000 */
[----:B------:R-:W-:Y:S01]  /*2610*/  FMNMX R28, R28, 6, PT ;  /* 0x40c000001c1c7809 */ /* 0x000fe20003800000 */
[----:B---3--:R-:W-:Y:S01]  /*2620*/  FADD R20, R3, R20 ;  /* 0x0000001403147221 */ /* 0x008fe20000000000 */
[----:B------:R-:W-:Y:S01]  /*2630*/  FADD R22, R22, R17 ;  /* 0x0000001116167221 */ /* 0x000fe20000000000 */
[----:B------:R-:W-:Y:S01]  /*2640*/  FADD R33, R33, R0 ;  /* 0x0000000021217221 */ /* 0x000fe20000000000 */
[----:B0-----:R-:W-:Y:S02]  /*2650*/  FMNMX R13, RZ, R28, !PT ;  /* 0x0000001cff0d7209 */ /* 0x001fe40007800000 */
[----:B------:R-:W-:Y:S02]  /*2660*/  FMNMX R20, R20, 6, PT ;  /* 0x40c0000014147809 */ /* 0x000fe40003800000 */
[----:B------:R-:W-:Y:S02]  /*2670*/  FMNMX R33, R33, 6, PT ;  /* 0x40c0000021217809 */ /* 0x000fe40003800000 */
[----:B------:R-:W-:-:S02]  /*2680*/  FMNMX R30, R30, 6, PT ;  /* 0x40c000001e1e7809 */ /* 0x000fc40003800000 */
[----:B------:R-:W-:Y:S01]  /*2690*/  FMNMX R22, R22, 6, PT ;  /* 0x40c0000016167809 */ /* 0x000fe20003800000 */
[----:B------:R0:W-:Y:S01]  /*26a0*/  STG.E desc[UR12][R42.64+0x3480c], R19 ;  /* 0x03480c132a007986 */ /* 0x0001e2000c10190c */
[----:B------:R-:W-:Y:S02]  /*26b0*/  FMNMX R33, RZ, R33, !PT ;  /* 0x00000021ff217209 */ /* 0x000fe40007800000 */
[----:B-1----:R-:W-:Y:S01]  /*26c0*/  FMNMX R15, RZ, R20, !PT ;  /* 0x00000014ff0f7209 */ /* 0x002fe20007800000 */
[----:B------:R1:W-:Y:S04]  /*26d0*/  STG.E desc[UR12][R42.64+0x15010], R13 ;  /* 0x0150100d2a007986 */ /* 0x0003e8000c10190c */
[----:B------:R-:W3:Y:S01]  /*26e0*/  LDG.E.CONSTANT R20, desc[UR12][R40.64+0x1c] ;  /* 0x00001c0c28147981 */ /* 0x000ee2000c1e9900 */
[----:B0-----:R-:W-:Y:S01]  /*26f0*/  FMNMX R19, RZ, R30, !PT ;  /* 0x0000001eff137209 */ /* 0x001fe20007800000 */
[----:B----4-:R-:W-:Y:S01]  /*2700*/  FADD R24, R3, R24 ;  /* 0x0000001803187221 */ /* 0x010fe20000000000 */
[----:B-1----:R-:W-:Y:S01]  /*2710*/  FMNMX R13, RZ, R22, !PT ;  /* 0x00000016ff0d7209 */ /* 0x002fe20007800000 */
[----:B------:R-:W-:Y:S03]  /*2720*/  STG.E desc[UR12][R42.64+0xa814], R33 ;  /* 0x00a814212a007986 */ /* 0x000fe6000c10190c */
[----:B------:R-:W-:Y:S01]  /*2730*/  FMNMX R24, R24, 6, PT ;  /* 0x40c0000018187809 */ /* 0x000fe20003800000 */
[----:B------:R0:W-:Y:S04]  /*2740*/  STG.E desc[UR12][R42.64+0x15018], R19 ;  /* 0x015018132a007986 */ /* 0x0001e8000c10190c */
[----:B------:R-:W-:Y:S04]  /*2750*/  STG.E desc[UR12][R42.64+0x1f810], R15 ;  /* 0x01f8100f2a007986 */ /* 0x000fe8000c10190c */
[----:B------:R1:W-:Y:S01]  /*2760*/  STG.E desc[UR12][R42.64+0x1f818], R13 ;  /* 0x01f8180d2a007986 */ /* 0x0003e2000c10190c */
[----:B0-----:R-:W-:-:S03]  /*2770*/  FMNMX R19, RZ, R24, !PT ;  /* 0x00000018ff137209 */ /* 0x001fc60007800000 */
[----:B------:R-:W4:Y:S01]  /*2780*/  LDG.E.CONSTANT R33, desc[UR12][R40.64+0x20] ;  /* 0x0000200c28217981 */ /* 0x000f22000c1e9900 */
[----:B------:R-:W-:-:S03]  /*2790*/  FADD R26, R26, R17 ;  /* 0x000000111a1a7221 */ /* 0x000fc60000000000 */
[----:B-1----:R-:W4:Y:S04]  /*27a0*/  LDL.128 R12, [R1+0x20] ;  /* 0x00002000010c7983 */ /* 0x002f280000100c00 */
[----:B------:R0:W-:Y:S01]  /*27b0*/  STG.E desc[UR12][R42.64+0x2a010], R19 ;  /* 0x02a010132a007986 */ /* 0x0001e2000c10190c */
[--C-:B------:R-:W-:Y:S01]  /*27c0*/  FADD R6, R6, R17.reuse ;  /* 0x0000001106067221 */ /* 0x100fe20000000000 */
[----:B-----5:R-:W-:Y:S02]  /*27d0*/  FADD R10, R10, R17 ;  /* 0x000000110a0a7221 */ /* 0x020fe40000000000 */
[----:B0-----:R-:W5:Y:S01]  /*27e0*/  LDL.128 R16, [R1+0x50] ;  /* 0x0000500001107983 */ /* 0x001f620000100c00 */
[--C-:B------:R-:W-:Y:S01]  /*27f0*/  FADD R21, R21, R0.reuse ;  /* 0x0000000015157221 */ /* 0x100fe20000000000 */
[--C-:B------:R-:W-:Y:S01]  /*2800*/  FADD R5, R5, R0.reuse ;  /* 0x0000000005057221 */ /* 0x100fe20000000000 */
[--C-:B------:R-:W-:Y:S01]  /*2810*/  FADD R25, R25, R0.reuse ;  /* 0x0000000019197221 */ /* 0x100fe20000000000 */
[----:B------:R-:W-:-:S02]  /*2820*/  FADD R29, R29, R0 ;  /* 0x000000001d1d7221 */ /* 0x000fc40000000000 */
[----:B------:R-:W-:Y:S01]  /*2830*/  FMNMX R21, R21, 6, PT ;  /* 0x40c0000015157809 */ /* 0x000fe20003800000 */
[----:B------:R-:W-:Y:S01]  /*2840*/  FADD R4, R3, R4 ;  /* 0x0000000403047221 */ /* 0x000fe20000000000 */
[----:B------:R-:W-:Y:S01]  /*2850*/  FADD R37, R37, R0 ;  /* 0x0000000025257221 */ /* 0x000fe20000000000 */
[----:B------:R-:W-:Y:S01]  /*2860*/  FMNMX R5, R5, 6, PT ;  /* 0x40c0000005057809 */ /* 0x000fe20003800000 */
[----:B------:R-:W-:Y:S01]  /*2870*/  FADD R8, R3, R8 ;  /* 0x0000000803087221 */ /* 0x000fe20000000000 */
[----:B------:R-:W-:Y:S01]  /*2880*/  FMNMX R21, RZ, R21, !PT ;  /* 0x00000015ff157209 */ /* 0x000fe20007800000 */
[----:B------:R-:W-:Y:S01]  /*2890*/  FADD R9, R9, R0 ;  /* 0x0000000009097221 */ /* 0x000fe20000000000 */
[----:B------:R-:W-:Y:S01]  /*28a0*/  FMNMX R25, R25, 6, PT ;  /* 0x40c0000019197809 */ /* 0x000fe20003800000 */
[----:B------:R-:W5:Y:S01]  /*28b0*/  LDG.E.CONSTANT R3, desc[UR12][R40.64+0x28] ;  /* 0x0000280c28037981 */ /* 0x000f62000c1e9900 */
[----:B------:R-:W-:Y:S02]  /*28c0*/  FMNMX R29, R29, 6, PT ;  /* 0x40c000001d1d7809 */ /* 0x000fe40003800000 */
[----:B------:R-:W-:-:S02]  /*28d0*/  FMNMX R4, R4, 6, PT ;  /* 0x40c0000004047809 */ /* 0x000fc40003800000 */
[----:B------:R-:W-:Y:S01]  /*28e0*/  FMNMX R5, RZ, R5, !PT ;  /* 0x00000005ff057209 */ /* 0x000fe20007800000 */
[----:B------:R0:W-:Y:S01]  /*28f0*/  STG.E desc[UR12][R42.64+0x1f814], R21 ;  /* 0x01f814152a007986 */ /* 0x0001e2000c10190c */
[----:B------:R-:W-:Y:S02]  /*2900*/  FMNMX R37, R37, 6, PT ;  /* 0x40c0000025257809 */ /* 0x000fe40003800000 */
[----:B------:R-:W-:Y:S02]  /*2910*/  FMNMX R8, R8, 6, PT ;  /* 0x40c0000008087809 */ /* 0x000fe40003800000 */
[----:B------:R-:W-:Y:S01]  /*2920*/  FMNMX R9, R9, 6, PT ;  /* 0x40c0000009097809 */ /* 0x000fe20003800000 */
[----:B------:R1:W-:Y:S01]  /*2930*/  STG.E desc[UR12][R42.64+0x34814], R5 ;  /* 0x034814052a007986 */ /* 0x0003e2000c10190c */
[----:B------:R-:W-:Y:S02]  /*2940*/  FMNMX R29, RZ, R29, !PT ;  /* 0x0000001dff1d7209 */ /* 0x000fe40007800000 */
[----:B------:R-:W-:Y:S01]  /*2950*/  FMNMX R37, RZ, R37, !PT ;  /* 0x00000025ff257209 */ /* 0x000fe20007800000 */
[----:B------:R-:W5:Y:S01]  /*2960*/  LDG.E.CONSTANT R40, desc[UR12][R40.64+0x2c] ;  /* 0x00002c0c28287981 */ /* 0x000f62000c1e9900 */
[----:B0-----:R-:W-:-:S02]  /*2970*/  FMNMX R21, RZ, R25, !PT ;  /* 0x00000019ff157209 */ /* 0x001fc40007800000 */
[----:B------:R-:W-:Y:S02]  /*2980*/  FMNMX R25, RZ, R4, !PT ;  /* 0x00000004ff197209 */ /* 0x000fe40007800000 */
[----:B------:R-:W-:Y:S02]  /*2990*/  FMNMX R26, R26, 6, PT ;  /* 0x40c000001a1a7809 */ /* 0x000fe40003800000 */
[----:B------:R-:W-:Y:S02]  /*29a0*/  FMNMX R10, R10, 6, PT ;  /* 0x40c000000a0a7809 */ /* 0x000fe40003800000 */
[----:B-1----:R-:W-:Y:S02]  /*29b0*/  FMNMX R5, RZ, R8, !PT ;  /* 0x00000008ff057209 */ /* 0x002fe40007800000 */
[----:B------:R-:W-:Y:S01]  /*29c0*/  FMNMX R9, RZ, R9, !PT ;  /* 0x00000009ff097209 */ /* 0x000fe20007800000 */
[----:B------:R0:W-:Y:S01]  /*29d0*/  STG.E desc[UR12][R42.64+0x15014], R29 ;  /* 0x0150141d2a007986 */ /* 0x0001e2000c10190c */
[----:B------:R-:W-:-:S03]  /*29e0*/  FMNMX R6, R6, 6, PT ;  /* 0x40c0000006067809 */ /* 0x000fc60003800000 */
[----:B------:R1:W-:Y:S04]  /*29f0*/  STG.E desc[UR12][R42.64+0x34810], R25 ;  /* 0x034810192a007986 */ /* 0x0003e8000c10190c */
[----:B------:R2:W-:Y:S01]  /*2a00*/  STG.E desc[UR12][R42.64+0x14], R37 ;  /* 0x000014252a007986 */ /* 0x0005e2000c10190c */
[--C-:B---3--:R-:W-:Y:S01]  /*2a10*/  FADD R7, R7, R20.reuse ;  /* 0x0000001407077221 */ /* 0x108fe20000000000 */
[--C-:B------:R-:W-:Y:S01]  /*2a20*/  FADD R0, R31, R20.reuse ;  /* 0x000000141f007221 */ /* 0x100fe20000000000 */
[--C-:B------:R-:W-:Y:S01]  /*2a30*/  FADD R23, R23, R20.reuse ;  /* 0x0000001417177221 */ /* 0x100fe20000000000 */
[--C-:B------:R-:W-:Y:S01]  /*2a40*/  FADD R27, R27, R20.reuse ;  /* 0x000000141b1b7221 */ /* 0x100fe20000000000 */
[----:B------:R-:W-:Y:S01]  /*2a50*/  FADD R11, R11, R20 ;  /* 0x000000140b0b7221 */ /* 0x000fe20000000000 */
[----:B------:R-:W-:-:S02]  /*2a60*/  FMNMX R7, R7, 6, PT ;  /* 0x40c0000007077809 */ /* 0x000fc40003800000 */
[----:B------:R-:W-:Y:S01]  /*2a70*/  FMNMX R0, R0, 6, PT ;  /* 0x40c0000000007809 */ /* 0x000fe20003800000 */
[----:B------:R3:W-:Y:S01]  /*2a80*/  STG.E desc[UR12][R42.64+0x3f010], R5 ;  /* 0x03f010052a007986 */ /* 0x0007e2000c10190c */
[----:B0-----:R-:W-:Y:S02]  /*2a90*/  FMNMX R29, RZ, R26, !PT ;  /* 0x0000001aff1d7209 */ /* 0x001fe40007800000 */
[----:B-1----:R-:W-:Y:S01]  /*2aa0*/  FMNMX R25, RZ, R10, !PT ;  /* 0x0000000aff197209 */ /* 0x002fe20007800000 */
[----:B------:R0:W-:Y:S01]  /*2ab0*/  STG.E desc[UR12][R42.64+0x3f014], R9 ;  /* 0x03f014092a007986 */ /* 0x0001e2000c10190c */
[----:B--2---:R-:W-:Y:S02]  /*2ac0*/  FMNMX R37, RZ, R7, !PT ;  /* 0x00000007ff257209 */ /* 0x004fe40007800000 */
[----:B------:R-:W-:Y:S02]  /*2ad0*/  FMNMX R23, R23, 6, PT ;  /* 0x40c0000017177809 */ /* 0x000fe40003800000 */
[----:B------:R-:W-:-:S02]  /*2ae0*/  FMNMX R27, R27, 6, PT ;  /* 0x40c000001b1b7809 */ /* 0x000fc40003800000 */
[----:B---3--:R-:W-:Y:S01]  /*2af0*/  FMNMX R5, R11, 6, PT ;  /* 0x40c000000b057809 */ /* 0x008fe20003800000 */
[----:B------:R-:W-:Y:S01]  /*2b00*/  STG.E desc[UR12][R42.64+0x2a014], R21 ;  /* 0x02a014152a007986 */ /* 0x000fe2000c10190c */
[----:B0-----:R-:W-:-:S03]  /*2b10*/  FMNMX R9, RZ, R0, !PT ;  /* 0x00000000ff097209 */ /* 0x001fc60007800000 */
[----:B------:R0:W-:Y:S01]  /*2b20*/  STG.E desc[UR12][R42.64+0x2a018], R29 ;  /* 0x02a0181d2a007986 */ /* 0x0001e2000c10190c */
[----:B----4-:R-:W-:Y:S01]  /*2b30*/  FADD R12, R12, R33 ;  /* 0x000000210c0c7221 */ /* 0x010fe20000000000 */
[----:B------:R-:W-:Y:S02]  /*2b40*/  FADD R0, R13, R2 ;  /* 0x000000020d007221 */ /* 0x000fe40000000000 */
[----:B------:R1:W-:Y:S02]  /*2b50*/  STG.E desc[UR12][R42.64+0x3f018], R25 ;  /* 0x03f018192a007986 */ /* 0x0003e4000c10190c */
[----:B------:R-:W-:Y:S02]  /*2b60*/  FMNMX R7, R12, 6, PT ;  /* 0x40c000000c077809 */ /* 0x000fe40003800000 */
[----:B0-----:R-:W2:Y:S01]  /*2b70*/  LDL.128 R28, [R1+0x80] ;  /* 0x00008000011c7983 */ /* 0x001ea20000100c00 */
[----:B------:R-:W-:Y:S02]  /*2b80*/  FMNMX R21, RZ, R6, !PT ;  /* 0x00000006ff157209 */ /* 0x000fe40007800000 */
[----:B------:R-:W-:Y:S01]  /*2b90*/  FMNMX R27, RZ, R27, !PT ;  /* 0x0000001bff1b7209 */ /* 0x000fe20007800000 */
[----:B------:R-:W-:Y:S01]  /*2ba0*/  STG.E desc[UR12][R42.64+0x1501c], R9 ;  /* 0x01501c092a007986 */ /* 0x000fe2000c10190c */
[----:B------:R-:W-:-:S02]  /*2bb0*/  FMNMX R5, RZ, R5, !PT ;  /* 0x00000005ff057209 */ /* 0x000fc40007800000 */
[----:B------:R-:W-:Y:S02]  /*2bc0*/  FMNMX R7, RZ, R7, !PT ;  /* 0x00000007ff077209 */ /* 0x000fe40007800000 */
[----:B-1----:R-:W-:Y:S02]  /*2bd0*/  FMNMX R25, RZ, R23, !PT ;  /* 0x00000017ff197209 */ /* 0x002fe40007800000 */
[----:B------:R-:W-:Y:S01]  /*2be0*/  FMNMX R0, R0, 6, PT ;  /* 0x40c0000000007809 */ /* 0x000fe20003800000 */
[----:B------:R0:W-:Y:S01]  /*2bf0*/  STG.E desc[UR12][R42.64+0x34818], R21 ;  /* 0x034818152a007986 */ /* 0x0001e2000c10190c */
[--C-:B------:R-:W-:Y:S01]  /*2c00*/  FADD R39, R39, R20.reuse ;  /* 0x0000001427277221 */ /* 0x100fe20000000000 */
[----:B------:R-:W-:Y:S01]  /*2c10*/  FADD R35, R35, R20 ;  /* 0x0000001423237221 */ /* 0x000fe20000000000 */
[----:B------:R-:W-:Y:S01]  /*2c20*/  FMNMX R11, RZ, R0, !PT ;  /* 0x00000000ff0b7209 */ /* 0x000fe20007800000 */
[----:B------:R-:W-:Y:S04]  /*2c30*/  STG.E desc[UR12][R42.64+0x1f81c], R25 ;  /* 0x01f81c192a007986 */ /* 0x000fe8000c10190c */
[----:B------:R1:W-:Y:S04]  /*2c40*/  STG.E desc[UR12][R42.64+0x2a01c], R27 ;  /* 0x02a01c1b2a007986 */ /* 0x0003e8000c10190c */
[----:B------:R-:W-:Y:S04]  /*2c50*/  STG.E desc[UR12][R42.64+0x3f01c], R5 ;  /* 0x03f01c052a007986 */ /* 0x000fe8000c10190c */
[----:B------:R3:W-:Y:S04]  /*2c60*/  STG.E desc[UR12][R42.64+0x20], R7 ;  /* 0x000020072a007986 */ /* 0x0007e8000c10190c */
[----:B0-----:R-:W4:Y:S04]  /*2c70*/  LDL.128 R20, [R1+0xb0] ;  /* 0x0000b00001147983 */ /* 0x001f280000100c00 */
[----:B-1----:R-:W4:Y:S04]  /*2c80*/  LDL.128 R24, [R1+0xe0] ;  /* 0x0000e00001187983 */ /* 0x002f280000100c00 */
[----:B---3--:R-:W3:Y:S04]  /*2c90*/  LDL.128 R4, [R1+0x110] ;  /* 0x0001100001047983 */ /* 0x008ee80000100c00 */
[----:B------:R-:W-:Y:S01]  /*2ca0*/  STG.E desc[UR12][R42.64+0x24], R11 ;  /* 0x0000240b2a007986 */ /* 0x000fe2000c10190c */
[----:B-----5:R-:W-:-:S05]  /*2cb0*/  FADD R16, R33, R16 ;  /* 0x0000001021107221 */ /* 0x020fca0000000000 */
[----:B------:R-:W-:-:S04]  /*2cc0*/  FMNMX R9, R16, 6, PT ;  /* 0x40c0000010097809 */ /* 0x000fc80003800000 */
[----:B------:R-:W-:-:S05]  /*2cd0*/  FMNMX R9, RZ, R9, !PT ;  /* 0x00000009ff097209 */ /* 0x000fca0007800000 */
[----:B------:R0:W-:Y:S04]  /*2ce0*/  STG.E desc[UR12][R42.64+0xa820], R9 ;  /* 0x00a820092a007986 */ /* 0x0001e8000c10190c */
[----:B0-----:R-:W5:Y:S01]  /*2cf0*/  LDL.128 R8, [R1+0x140] ;  /* 0x0001400001087983 */ /* 0x001f620000100c00 */
[----:B------:R-:W-:Y:S01]  /*2d00*/  FADD R14, R14, R3 ;  /* 0x000000030e0e7221 */ /* 0x000fe20000000000 */
[----:B------:R-:W-:-:S04]  /*2d10*/  FADD R17, R17, R2 ;  /* 0x0000000211117221 */ /* 0x000fc80000000000 */
[----:B------:R-:W-:Y:S02]  /*2d20*/  FMNMX R13, R14, 6, PT ;  /* 0x40c000000e0d7809 */ /* 0x000fe40003800000 */
[----:B------:R-:W-:Y:S02]  /*2d30*/  FMNMX R17, R17, 6, PT ;  /* 0x40c0000011117809 */ /* 0x000fe40003800000 */
[----:B------:R-:W-:Y:S02]  /*2d40*/  FMNMX R13, RZ, R13, !PT ;  /* 0x0000000dff0d7209 */ /* 0x000fe40007800000 */
[----:B------:R-:W-:-:S03]  /*2d50*/  FMNMX R17, RZ, R17, !PT ;  /* 0x00000011ff117209 */ /* 0x000fc60007800000 */
[----:B------:R-:W-:Y:S01]  /*2d60*/  STG.E desc[UR12][R42.64+0x28], R13 ;  /* 0x0000280d2a007986 */ /* 0x000fe2000c10190c */
[----:B------:R-:W-:Y:S01]  /*2d70*/  FMNMX R35, R35, 6, PT ;  /* 0x40c0000023237809 */ /* 0x000fe20003800000 */
[----:B------:R-:W-:Y:S01]  /*2d80*/  FADD R18, R18, R3 ;  /* 0x0000000312127221 */ /* 0x000fe20000000000 */
[--C-:B------:R-:W-:Y:S01]  /*2d90*/  FADD R15, R15, R40.reuse ;  /* 0x000000280f0f7221 */ /* 0x100fe20000000000 */
[----:B------:R-:W-:Y:S01]  /*2da0*/  FADD R19, R19, R40 ;  /* 0x0000002813137221 */ /* 0x000fe20000000000 */
[----:B------:R-:W-:Y:S01]  /*2db0*/  STG.E desc[UR12][R42.64+0xa824], R17 ;  /* 0x00a824112a007986 */ /* 0x000fe2000c10190c */
[----:B------:R-:W-:Y:S02]  /*2dc0*/  FMNMX R35, RZ, R35, !PT ;  /* 0x00000023ff237209 */ /* 0x000fe40007800000 */
[----:B------:R-:W-:Y:S02]  /*2dd0*/  FMNMX R39, R39, 6, PT ;  /* 0x40c0000027277809 */ /* 0x000fe40003800000 */
[----:B------:R-:W-:-:S02]  /*2de0*/  FMNMX R18, R18, 6, PT ;  /* 0x40c0000012127809 */ /* 0x000fc40003800000 */
[----:B------:R-:W-:Y:S02]  /*2df0*/  FMNMX R15, R15, 6, PT ;  /* 0x40c000000f0f7809 */ /* 0x000fe40003800000 */
[----:B------:R-:W-:Y:S01]  /*2e00*/  FMNMX R19, R19, 6, PT ;  /* 0x40c0000013137809 */ /* 0x000fe20003800000 */
[----:B------:R0:W-:Y:S01]  /*2e10*/  STG.E desc[UR12][R42.64+0xa81c], R35 ;  /* 0x00a81c232a007986 */ /* 0x0001e2000c10190c */
[----:B------:R-:W-:Y:S02]  /*2e20*/  FMNMX R39, RZ, R39, !PT ;  /* 0x00000027ff277209 */ /* 0x000fe40007800000 */
[----:B------:R-:W-:Y:S01]  /*2e30*/  FMNMX R15, RZ, R15, !PT ;  /* 0x0000000fff0f7209 */ /* 0x000fe20007800000 */
[----:B------:R-:W-:Y:S01]  /*2e40*/  STG.E desc[UR12][R42.64+0x3481c], R37 ;  /* 0x03481c252a007986 */ /* 0x000fe2000c10190c */
[----:B------:R-:W-:Y:S02]  /*2e50*/  FMNMX R19, RZ, R19, !PT ;  /* 0x00000013ff137209 */ /* 0x000fe40007800000 */
[----:B0-----:R-:W-:Y:S01]  /*2e60*/  FMNMX R35, RZ, R18, !PT ;  /* 0x00000012ff237209 */ /* 0x001fe20007800000 */
[----:B------:R-:W-:Y:S01]  /*2e70*/  STG.E desc[UR12][R42.64+0x1c], R39 ;  /* 0x00001c272a007986 */ /* 0x000fe2000c10190c */
[----:B--2---:R-:W-:Y:S01]  /*2e80*/  FADD R28, R33, R28 ;  /* 0x0000001c211c7221 */ /* 0x004fe20000000000 */
[----:B------:R-:W-:-:S04]  /*2e90*/  FADD R29, R29, R2 ;  /* 0x000000021d1d7221 */ /* 0x000fc80000000000 */
[----:B------:R-:W-:Y:S01]  /*2ea0*/  FMNMX R28, R28, 6, PT ;  /* 0x40c000001c1c7809 */ /* 0x000fe20003800000 */
[----:B------:R-:W-:Y:S01]  /*2eb0*/  FADD R30, R30, R3 ;  /* 0x000000031e1e7221 */ /* 0x000fe20000000000 */
[----:B------:R-:W-:Y:S02]  /*2ec0*/  FMNMX R29, R29, 6, PT ;  /* 0x40c000001d1d7809 */ /* 0x000fe40003800000 */
[----:B------:R-:W-:Y:S01]  /*2ed0*/  FMNMX R13, RZ, R28, !PT ;  /* 0x0000001cff0d7209 */ /* 0x000fe20007800000 */
[----:B------:R-:W-:Y:S01]  /*2ee0*/  FADD R31, R31, R40 ;  /* 0x000000281f1f7221 */ /* 0x000fe20000000000 */
[----:B------:R-:W-:-:S03]  /*2ef0*/  FMNMX R29, RZ, R29, !PT ;  /* 0x0000001dff1d7209 */ /* 0x000fc60007800000 */
[----:B------:R0:W-:Y:S01]  /*2f00*/  STG.E desc[UR12][R42.64+0x15020], R13 ;  /* 0x0150200d2a007986 */ /* 0x0001e2000c10190c */
[----:B------:R-:W-:Y:S02]  /*2f10*/  FMNMX R30, R30, 6, PT ;  /* 0x40c000001e1e7809 */ /* 0x000fe40003800000 */
[----:B------:R-:W-:Y:S01]  /*2f20*/  FMNMX R31, R31, 6, PT ;  /* 0x40c000001f1f7809 */ /* 0x000fe20003800000 */
[----:B------:R1:W-:Y:S01]  /*2f30*/  STG.E desc[UR12][R42.64+0x15024], R29 ;  /* 0x0150241d2a007986 */ /* 0x0003e2000c10190c */
[----:B----4-:R-:W-:Y:S01]  /*2f40*/  FADD R20, R33, R20 ;  /* 0x0000001421147221 */ /* 0x010fe20000000000 */
[----:B------:R-:W-:Y:S01]  /*2f50*/  FADD R21, R21, R2 ;  /* 0x0000000215157221 */ /* 0x000fe20000000000 */
[C---:B------:R-:W-:Y:S01]  /*2f60*/  FADD R24, R33.reuse, R24 ;  /* 0x0000001821187221 */ /* 0x040fe20000000000 */
[----:B---3--:R-:W-:Y:S02]  /*2f70*/  FADD R4, R33, R4 ;  /* 0x0000000421047221 */ /* 0x008fe40000000000 */
[----:B------:R-:W-:Y:S01]  /*2f80*/  FMNMX R20, R20, 6, PT ;  /* 0x40c0000014147809 */ /* 0x000fe20003800000 */
[--C-:B------:R-:W-:Y:S01]  /*2f90*/  FADD R22, R22, R3.reuse ;  /* 0x0000000316167221 */ /* 0x100fe20000000000 */
[----:B------:R-:W-:Y:S01]  /*2fa0*/  FMNMX R21, R21, 6, PT ;  /* 0x40c0000015157809 */ /* 0x000fe20003800000 */
[--C-:B------:R-:W-:Y:S01]  /*2fb0*/  FADD R25, R25, R2.reuse ;  /* 0x0000000219197221 */ /* 0x100fe20000000000 */
[----:B------:R-:W-:Y:S01]  /*2fc0*/  FMNMX R24, R24, 6, PT ;  /* 0x40c0000018187809 */ /* 0x000fe20003800000 */
[--C-:B------:R-:W-:Y:S01]  /*2fd0*/  FADD R26, R26, R3.reuse ;  /* 0x000000031a1a7221 */ /* 0x100fe20000000000 */
[----:B------:R-:W-:Y:S01]  /*2fe0*/  FMNMX R4, R4, 6, PT ;  /* 0x40c0000004047809 */ /* 0x000fe20003800000 */
[----:B------:R-:W-:Y:S01]  /*2ff0*/  FADD R0, R5, R2 ;  /* 0x0000000205007221 */ /* 0x000fe20000000000 */
[----:B------:R-:W-:Y:S01]  /*3000*/  FADD R6, R6, R3 ;  /* 0x0000000306067221 */ /* 0x000fe20000000000 */
[--C-:B------:R-:W-:Y:S01]  /*3010*/  FADD R23, R23, R40.reuse ;  /* 0x0000002817177221 */ /* 0x100fe20000000000 */
[--C-:B------:R-:W-:Y:S01]  /*3020*/  FADD R27, R27, R40.reuse ;  /* 0x000000281b1b7221 */ /* 0x100fe20000000000 */
[----:B------:R-:W-:Y:S01]  /*3030*/  FADD R7, R7, R40 ;  /* 0x0000002807077221 */ /* 0x000fe20000000000 */
[----:B------:R-:W-:-:S02]  /*3040*/  FMNMX R17, RZ, R20, !PT ;  /* 0x00000014ff117209 */ /* 0x000fc40007800000 */
[----:B------:R-:W-:Y:S02]  /*3050*/  FMNMX R21, RZ, R21, !PT ;  /* 0x00000015ff157209 */ /* 0x000fe40007800000 */
[----:B0-----:R-:W-:Y:S02]  /*3060*/  FMNMX R13, RZ, R24, !PT ;  /* 0x00000018ff0d7209 */ /* 0x001fe40007800000 */
[----:B------:R-:W-:Y:S02]  /*3070*/  FMNMX R5, RZ, R4, !PT ;  /* 0x00000004ff057209 */ /* 0x000fe40007800000 */
[----:B------:R-:W-:Y:S02]  /*3080*/  FMNMX R22, R22, 6, PT ;  /* 0x40c0000016167809 */ /* 0x000fe40003800000 */
[----:B------:R-:W-:Y:S02]  /*3090*/  FMNMX R25, R25, 6, PT ;  /* 0x40c0000019197809 */ /* 0x000fe40003800000 */
[----:B------:R-:W-:-:S02]  /*30a0*/  FMNMX R26, R26, 6, PT ;  /* 0x40c000001a1a7809 */ /* 0x000fc40003800000 */
[----:B------:R-:W-:Y:S02]  /*30b0*/  FMNMX R0, R0, 6, PT ;  /* 0x40c0000000007809 */ /* 0x000fe40003800000 */
[----:B------:R-:W-:Y:S02]  /*30c0*/  FMNMX R6, R6, 6, PT ;  /* 0x40c0000006067809 */ /* 0x000fe40003800000 */
[----:B------:R-:W-:Y:S02]  /*30d0*/  FMNMX R23, R23, 6, PT ;  /* 0x40c0000017177809 */ /* 0x000fe40003800000 */
[----:B------:R-:W-:Y:S02]  /*30e0*/  FMNMX R27, R27, 6, PT ;  /* 0x40c000001b1b7809 */ /* 0x000fe40003800000 */
[----:B------:R-:W-:Y:S01]  /*30f0*/  FMNMX R7, R7, 6, PT ;  /* 0x40c0000007077809 */ /* 0x000fe20003800000 */
[----:B------:R0:W-:Y:S01]  /*3100*/  STG.E desc[UR12][R42.64+0x1f820], R17 ;  /* 0x01f820112a007986 */ /* 0x0001e2000c10190c */
[----:B------:R-:W-:-:S02]  /*3110*/  FMNMX R37, RZ, R30, !PT ;  /* 0x0000001eff257209 */ /* 0x000fc40007800000 */
[----:B-1----:R-:W-:Y:S01]  /*3120*/  FMNMX R29, RZ, R22, !PT ;  /* 0x00000016ff1d7209 */ /* 0x002fe20007800000 */
[----:B------:R1:W-:Y:S01]  /*3130*/  STG.E desc[UR12][R42.64+0x1f824], R21 ;  /* 0x01f824152a007986 */ /* 0x0003e2000c10190c */
[----:B------:R-:W-:Y:S02]  /*3140*/  FMNMX R25, RZ, R25, !PT ;  /* 0x00000019ff197209 */ /* 0x000fe40007800000 */
[----:B------:R-:W-:Y:S01]  /*3150*/  FMNMX R31, RZ, R31, !PT ;  /* 0x0000001fff1f7209 */ /* 0x000fe20007800000 */
[----:B------:R2:W-:Y:S01]  /*3160*/  STG.E desc[UR12][R42.64+0x2a020], R13 ;  /* 0x02a0200d2a007986 */ /* 0x0005e2000c10190c */
[----:B------:R-:W-:Y:S02]  /*3170*/  FMNMX R23, RZ, R23, !PT ;  /* 0x00000017ff177209 */ /* 0x000fe40007800000 */
[----:B------:R-:W-:Y:S01]  /*3180*/  FMNMX R27, RZ, R27, !PT ;  /* 0x0000001bff1b7209 */ /* 0x000fe20007800000 */
[----:B------:R3:W-:Y:S01]  /*3190*/  STG.E desc[UR12][R42.64+0x34820], R5 ;  /* 0x034820052a007986 */ /* 0x0007e2000c10190c */
[----:B0-----:R-:W-:-:S02]  /*31a0*/  FMNMX R17, RZ, R26, !PT ;  /* 0x0000001aff117209 */ /* 0x001fc40007800000 */
[----:B------:R-:W-:Y:S02]  /*31b0*/  FMNMX R7, RZ, R7, !PT ;  /* 0x00000007ff077209 */ /* 0x000fe40007800000 */
[----:B-1----:R-:W-:Y:S02]  /*31c0*/  FMNMX R21, RZ, R6, !PT ;  /* 0x00000006ff157209 */ /* 0x002fe40007800000 */
[----:B--2---:R-:W-:Y:S01]  /*31d0*/  FMNMX R13, RZ, R0, !PT ;  /* 0x00000000ff0d7209 */ /* 0x004fe20007800000 */
[----:B------:R-:W-:Y:S04]  /*31e0*/  STG.E desc[UR12][R42.64+0xa828], R35 ;  /* 0x00a828232a007986 */ /* 0x000fe8000c10190c */
        /* <DEDUP_REMOVED lines=11> */
[----:B------:R-:W-:Y:S01]  /*32a0*/  STG.E desc[UR12][R42.64+0x3482c], R7 ;  /* 0x03482c072a007986 */ /* 0x000fe2000c10190c */
[----:B-----5:R-:W-:Y:S01]  /*32b0*/  FADD R8, R33, R8 ;  /* 0x0000000821087221 */ /* 0x020fe20000000000 */
[----:B------:R-:W-:Y:S01]  /*32c0*/  FADD R9, R9, R2 ;  /* 0x0000000209097221 */ /* 0x000fe20000000000 */
[----:B------:R-:W-:Y:S01]  /*32d0*/  FADD R10, R10, R3 ;  /* 0x000000030a0a7221 */ /* 0x000fe20000000000 */
[----:B------:R-:W-:-:S02]  /*32e0*/  FADD R11, R11, R40 ;  /* 0x000000280b0b7221 */ /* 0x000fc40000000000 */
[----:B------:R-:W-:Y:S02]  /*32f0*/  FMNMX R8, R8, 6, PT ;  /* 0x40c0000008087809 */ /* 0x000fe40003800000 */
[----:B------:R-:W-:Y:S02]  /*3300*/  FMNMX R9, R9, 6, PT ;  /* 0x40c0000009097809 */ /* 0x000fe40003800000 */
[----:B------:R-:W-:Y:S02]  /*3310*/  FMNMX R10, R10, 6, PT ;  /* 0x40c000000a0a7809 */ /* 0x000fe40003800000 */
[----:B------:R-:W-:Y:S02]  /*3320*/  FMNMX R11, R11, 6, PT ;  /* 0x40c000000b0b7809 */ /* 0x000fe40003800000 */
[----:B------:R-:W-:Y:S02]  /*3330*/  FMNMX R3, RZ, R8, !PT ;  /* 0x00000008ff037209 */ /* 0x000fe40007800000 */
[----:B------:R-:W-:-:S02]  /*3340*/  FMNMX R9, RZ, R9, !PT ;  /* 0x00000009ff097209 */ /* 0x000fc40007800000 */
[----:B---3--:R-:W-:Y:S02]  /*3350*/  FMNMX R5, RZ, R10, !PT ;  /* 0x0000000aff057209 */ /* 0x008fe40007800000 */
[----:B------:R-:W-:Y:S01]  /*3360*/  FMNMX R11, RZ, R11, !PT ;  /* 0x0000000bff0b7209 */ /* 0x000fe20007800000 */
[----:B------:R-:W-:Y:S04]  /*3370*/  STG.E desc[UR12][R42.64+0x3f020], R3 ;  /* 0x03f020032a007986 */ /* 0x000fe8000c10190c */
[----:B------:R-:W-:Y:S04]  /*3380*/  STG.E desc[UR12][R42.64+0x3f024], R9 ;  /* 0x03f024092a007986 */ /* 0x000fe8000c10190c */
[----:B------:R-:W-:Y:S04]  /*3390*/  STG.E desc[UR12][R42.64+0x3f028], R5 ;  /* 0x03f028052a007986 */ /* 0x000fe8000c10190c */
[----:B------:R-:W-:Y:S01]  /*33a0*/  STG.E desc[UR12][R42.64+0x3f02c], R11 ;  /* 0x03f02c0b2a007986 */ /* 0x000fe2000c10190c */
[----:B------:R-:W-:Y:S05]  /*33b0*/  EXIT ;  /* 0x000000000000794d */ /* 0x000fea0003800000 */
.L_x_11:
[----:B------:R-:W-:-:S00]  /*33c0*/  BRA `(.L_x_11) ;  /* 0xfffffffc00fc7947 */ /* 0x000fc0000383ffff */
[----:B------:R-:W-:-:S00]  /*33d0*/  NOP ;  /* 0x0000000000007918 */ /* 0x000fc00000000000 */
        /* <DEDUP_REMOVED lines=10> */
.L_x_12:


//--------------------- .nv.shared.my_kernel_kernel0 --------------------------
	.section	.nv.shared.my_kernel_kernel0,"aw",@nobits
	.sectionflags	@""
	.align	4
.nv.shared.my_kernel_kernel0:
	.zero		23104


//--------------------- .nv.shared.reserved.0     --------------------------
	.section	.nv.shared.reserved.0,"aw",@nobits
	.weak		__nv_reservedSMEM_offset_0_alias
	.size		__nv_reservedSMEM_offset_0_alias, 0, 64
	.other		__nv_reservedSMEM_offset_0_alias,@"STO_CUDA_RESERVED_SHARED STV_DEFAULT"
__nv_reservedSMEM_offset_0_alias:
	.zero		0
	.zero		64


//--------------------- .nv.constant0.my_kernel_kernel0 --------------------------
	.section	.nv.constant0.my_kernel_kernel0,"a",@progbits
	.sectionflags	@""
	.align	4
.nv.constant0.my_kernel_kernel0:
	.zero		928


//--------------------- SYMBOLS --------------------------

	.type		.nv.reservedSmem.offset0,@object
	.size		.nv.reservedSmem.offset0,0x4
	.type		.nv.reservedSmem.cap,@object
	.size		.nv.reservedSmem.cap,0x4
